//
// Generated by NVIDIA NVVM Compiler
//
// Compiler Build ID: CL-36424714
// Cuda compilation tools, release 13.0, V13.0.88
// Based on NVVM 20.0.0
//

.version 9.0
.target sm_100
.address_size 64

	// .globl	_Z21non_privatized_kernelPfS_S_i
.extern .shared .align 16 .b8 shared_data[];
.global .align 4 .b8 __cudart_i2opi_f[24] = {65, 144, 67, 60, 153, 149, 98, 219, 192, 221, 52, 245, 209, 87, 39, 252, 41, 21, 68, 78, 110, 131, 249, 162};

.visible .entry _Z21non_privatized_kernelPfS_S_i(
	.param .u64 .ptr .align 1 _Z21non_privatized_kernelPfS_S_i_param_0,
	.param .u64 .ptr .align 1 _Z21non_privatized_kernelPfS_S_i_param_1,
	.param .u64 .ptr .align 1 _Z21non_privatized_kernelPfS_S_i_param_2,
	.param .u32 _Z21non_privatized_kernelPfS_S_i_param_3
)
{
	.local .align 4 .b8 	__local_depot0[28];
	.reg .b64 	%SP;
	.reg .b64 	%SPL;
	.reg .pred 	%p<20>;
	.reg .b32 	%r<89>;
	.reg .b32 	%f<58>;
	.reg .b64 	%rd<48>;
	.reg .b64 	%fd<5>;

	mov.u64 	%SPL, __local_depot0;
	ld.param.u64 	%rd14, [_Z21non_privatized_kernelPfS_S_i_param_0];
	ld.param.u64 	%rd15, [_Z21non_privatized_kernelPfS_S_i_param_1];
	ld.param.u64 	%rd16, [_Z21non_privatized_kernelPfS_S_i_param_2];
	ld.param.u32 	%r33, [_Z21non_privatized_kernelPfS_S_i_param_3];
	add.u64 	%rd1, %SPL, 0;
	add.u64 	%rd2, %SPL, 0;
	mov.u32 	%r34, %ctaid.x;
	mov.u32 	%r1, %ntid.x;
	mov.u32 	%r35, %tid.x;
	mad.lo.s32 	%r2, %r34, %r1, %r35;
	setp.ge.s32 	%p1, %r2, %r33;
	mov.f32 	%f57, 0f00000000;
	@%p1 bra 	$L__BB0_19;
	mov.u32 	%r36, %nctaid.x;
	mul.lo.s32 	%r3, %r1, %r36;
	cvta.to.global.u64 	%rd3, %rd14;
	mov.f32 	%f57, 0f00000000;
	mov.u64 	%rd31, __cudart_i2opi_f;
	mov.u32 	%r80, %r2;
$L__BB0_2:
	mul.wide.s32 	%rd19, %r80, 4;
	add.s64 	%rd20, %rd3, %rd19;
	ld.global.f32 	%f2, [%rd20];
	mul.f32 	%f16, %f2, 0f3F22F983;
	cvt.rni.s32.f32 	%r88, %f16;
	cvt.rn.f32.s32 	%f17, %r88;
	fma.rn.f32 	%f18, %f17, 0fBFC90FDA, %f2;
	fma.rn.f32 	%f19, %f17, 0fB3A22168, %f18;
	fma.rn.f32 	%f56, %f17, 0fA7C234C5, %f19;
	abs.f32 	%f4, %f2;
	setp.ltu.f32 	%p2, %f4, 0f47CE4780;
	mov.u32 	%r84, %r88;
	mov.f32 	%f55, %f56;
	@%p2 bra 	$L__BB0_10;
	setp.neu.f32 	%p3, %f4, 0f7F800000;
	@%p3 bra 	$L__BB0_5;
	mov.f32 	%f22, 0f00000000;
	mul.rn.f32 	%f55, %f2, %f22;
	mov.b32 	%r84, 0;
	bra.uni 	$L__BB0_10;
$L__BB0_5:
	mov.b32 	%r6, %f2;
	shl.b32 	%r38, %r6, 8;
	or.b32  	%r7, %r38, -2147483648;
	mov.b64 	%rd46, 0;
	mov.b32 	%r81, 0;
	mov.u64 	%rd44, __cudart_i2opi_f;
	mov.u64 	%rd45, %rd2;
$L__BB0_6:
	.pragma "nounroll";
	ld.global.nc.u32 	%r39, [%rd44];
	mad.wide.u32 	%rd23, %r39, %r7, %rd46;
	shr.u64 	%rd46, %rd23, 32;
	st.local.u32 	[%rd45], %rd23;
	add.s32 	%r81, %r81, 1;
	add.s64 	%rd45, %rd45, 4;
	add.s64 	%rd44, %rd44, 4;
	setp.ne.s32 	%p4, %r81, 6;
	@%p4 bra 	$L__BB0_6;
	shr.u32 	%r40, %r6, 23;
	st.local.u32 	[%rd2+24], %rd46;
	and.b32  	%r10, %r40, 31;
	and.b32  	%r41, %r40, 224;
	add.s32 	%r42, %r41, -128;
	shr.u32 	%r43, %r42, 5;
	mul.wide.u32 	%rd24, %r43, 4;
	sub.s64 	%rd10, %rd2, %rd24;
	ld.local.u32 	%r82, [%rd10+24];
	ld.local.u32 	%r83, [%rd10+20];
	setp.eq.s32 	%p5, %r10, 0;
	@%p5 bra 	$L__BB0_9;
	shf.l.wrap.b32 	%r82, %r83, %r82, %r10;
	ld.local.u32 	%r44, [%rd10+16];
	shf.l.wrap.b32 	%r83, %r44, %r83, %r10;
$L__BB0_9:
	shr.u32 	%r45, %r82, 30;
	shf.l.wrap.b32 	%r46, %r83, %r82, 2;
	shl.b32 	%r47, %r83, 2;
	shr.u32 	%r48, %r46, 31;
	add.s32 	%r49, %r48, %r45;
	neg.s32 	%r50, %r49;
	setp.lt.s32 	%p6, %r6, 0;
	selp.b32 	%r84, %r50, %r49, %p6;
	xor.b32  	%r51, %r46, %r6;
	shr.s32 	%r52, %r46, 31;
	xor.b32  	%r53, %r52, %r46;
	xor.b32  	%r54, %r52, %r47;
	cvt.u64.u32 	%rd25, %r53;
	shl.b64 	%rd26, %rd25, 32;
	cvt.u64.u32 	%rd27, %r54;
	or.b64  	%rd28, %rd26, %rd27;
	cvt.rn.f64.s64 	%fd1, %rd28;
	mul.f64 	%fd2, %fd1, 0d3BF921FB54442D19;
	cvt.rn.f32.f64 	%f20, %fd2;
	neg.f32 	%f21, %f20;
	setp.lt.s32 	%p7, %r51, 0;
	selp.f32 	%f55, %f21, %f20, %p7;
$L__BB0_10:
	setp.ltu.f32 	%p8, %f4, 0f47CE4780;
	mul.rn.f32 	%f23, %f55, %f55;
	and.b32  	%r56, %r84, 1;
	setp.eq.b32 	%p9, %r56, 1;
	selp.f32 	%f24, 0f3F800000, %f55, %p9;
	fma.rn.f32 	%f25, %f23, %f24, 0f00000000;
	fma.rn.f32 	%f26, %f23, 0f37CBAC00, 0fBAB607ED;
	selp.f32 	%f27, %f26, 0fB94D4153, %p9;
	selp.f32 	%f28, 0f3D2AAABB, 0f3C0885E4, %p9;
	fma.rn.f32 	%f29, %f27, %f23, %f28;
	selp.f32 	%f30, 0fBEFFFFFF, 0fBE2AAAA8, %p9;
	fma.rn.f32 	%f31, %f29, %f23, %f30;
	fma.rn.f32 	%f32, %f31, %f25, %f24;
	and.b32  	%r57, %r84, 2;
	setp.eq.s32 	%p10, %r57, 0;
	mov.f32 	%f33, 0f00000000;
	sub.f32 	%f34, %f33, %f32;
	selp.f32 	%f8, %f32, %f34, %p10;
	@%p8 bra 	$L__BB0_18;
	setp.neu.f32 	%p11, %f4, 0f7F800000;
	@%p11 bra 	$L__BB0_13;
	mov.f32 	%f37, 0f00000000;
	mul.rn.f32 	%f56, %f2, %f37;
	mov.b32 	%r88, 0;
	bra.uni 	$L__BB0_18;
$L__BB0_13:
	mov.b32 	%r19, %f2;
	shl.b32 	%r59, %r19, 8;
	or.b32  	%r20, %r59, -2147483648;
	mov.b64 	%rd47, 0;
	mov.b32 	%r85, 0;
$L__BB0_14:
	.pragma "nounroll";
	mul.wide.u32 	%rd30, %r85, 4;
	add.s64 	%rd32, %rd31, %rd30;
	ld.global.nc.u32 	%r60, [%rd32];
	mad.wide.u32 	%rd33, %r60, %r20, %rd47;
	shr.u64 	%rd47, %rd33, 32;
	add.s64 	%rd34, %rd1, %rd30;
	st.local.u32 	[%rd34], %rd33;
	add.s32 	%r85, %r85, 1;
	setp.ne.s32 	%p12, %r85, 6;
	@%p12 bra 	$L__BB0_14;
	shr.u32 	%r61, %r19, 23;
	st.local.u32 	[%rd1+24], %rd47;
	and.b32  	%r23, %r61, 31;
	and.b32  	%r62, %r61, 224;
	add.s32 	%r63, %r62, -128;
	shr.u32 	%r64, %r63, 5;
	mul.wide.u32 	%rd35, %r64, 4;
	sub.s64 	%rd13, %rd1, %rd35;
	ld.local.u32 	%r86, [%rd13+24];
	ld.local.u32 	%r87, [%rd13+20];
	setp.eq.s32 	%p13, %r23, 0;
	@%p13 bra 	$L__BB0_17;
	shf.l.wrap.b32 	%r86, %r87, %r86, %r23;
	ld.local.u32 	%r65, [%rd13+16];
	shf.l.wrap.b32 	%r87, %r65, %r87, %r23;
$L__BB0_17:
	shr.u32 	%r66, %r86, 30;
	shf.l.wrap.b32 	%r67, %r87, %r86, 2;
	shl.b32 	%r68, %r87, 2;
	shr.u32 	%r69, %r67, 31;
	add.s32 	%r70, %r69, %r66;
	neg.s32 	%r71, %r70;
	setp.lt.s32 	%p14, %r19, 0;
	selp.b32 	%r88, %r71, %r70, %p14;
	xor.b32  	%r72, %r67, %r19;
	shr.s32 	%r73, %r67, 31;
	xor.b32  	%r74, %r73, %r67;
	xor.b32  	%r75, %r73, %r68;
	cvt.u64.u32 	%rd36, %r74;
	shl.b64 	%rd37, %rd36, 32;
	cvt.u64.u32 	%rd38, %r75;
	or.b64  	%rd39, %rd37, %rd38;
	cvt.rn.f64.s64 	%fd3, %rd39;
	mul.f64 	%fd4, %fd3, 0d3BF921FB54442D19;
	cvt.rn.f32.f64 	%f35, %fd4;
	neg.f32 	%f36, %f35;
	setp.lt.s32 	%p15, %r72, 0;
	selp.f32 	%f56, %f36, %f35, %p15;
$L__BB0_18:
	add.s32 	%r77, %r88, 1;
	mul.rn.f32 	%f38, %f56, %f56;
	and.b32  	%r78, %r88, 1;
	setp.eq.b32 	%p16, %r78, 1;
	selp.f32 	%f39, %f56, 0f3F800000, %p16;
	fma.rn.f32 	%f40, %f38, %f39, 0f00000000;
	fma.rn.f32 	%f41, %f38, 0f37CBAC00, 0fBAB607ED;
	selp.f32 	%f42, 0fB94D4153, %f41, %p16;
	selp.f32 	%f43, 0f3C0885E4, 0f3D2AAABB, %p16;
	fma.rn.f32 	%f44, %f42, %f38, %f43;
	selp.f32 	%f45, 0fBE2AAAA8, 0fBEFFFFFF, %p16;
	fma.rn.f32 	%f46, %f44, %f38, %f45;
	fma.rn.f32 	%f47, %f46, %f40, %f39;
	and.b32  	%r79, %r77, 2;
	setp.eq.s32 	%p17, %r79, 0;
	mov.f32 	%f48, 0f00000000;
	sub.f32 	%f49, %f48, %f47;
	selp.f32 	%f50, %f47, %f49, %p17;
	sqrt.rn.f32 	%f51, %f4;
	fma.rn.f32 	%f52, %f8, %f50, %f51;
	add.f32 	%f57, %f57, %f52;
	add.s32 	%r80, %r80, %r3;
	setp.lt.s32 	%p18, %r80, %r33;
	@%p18 bra 	$L__BB0_2;
$L__BB0_19:
	setp.ge.s32 	%p19, %r2, %r33;
	cvta.to.global.u64 	%rd40, %rd16;
	atom.global.add.f32 	%f53, [%rd40], %f57;
	@%p19 bra 	$L__BB0_21;
	cvta.to.global.u64 	%rd41, %rd15;
	mul.wide.s32 	%rd42, %r2, 4;
	add.s64 	%rd43, %rd41, %rd42;
	st.global.f32 	[%rd43], %f57;
$L__BB0_21:
	ret;

}
	// .globl	_Z17privatized_kernelPfS_S_i
.visible .entry _Z17privatized_kernelPfS_S_i(
	.param .u64 .ptr .align 1 _Z17privatized_kernelPfS_S_i_param_0,
	.param .u64 .ptr .align 1 _Z17privatized_kernelPfS_S_i_param_1,
	.param .u64 .ptr .align 1 _Z17privatized_kernelPfS_S_i_param_2,
	.param .u32 _Z17privatized_kernelPfS_S_i_param_3
)
{
	.local .align 4 .b8 	__local_depot1[28];
	.reg .b64 	%SP;
	.reg .b64 	%SPL;
	.reg .pred 	%p<21>;
	.reg .b32 	%r<89>;
	.reg .b32 	%f<58>;
	.reg .b64 	%rd<48>;
	.reg .b64 	%fd<5>;

	mov.u64 	%SPL, __local_depot1;
	ld.param.u64 	%rd14, [_Z17privatized_kernelPfS_S_i_param_0];
	ld.param.u64 	%rd15, [_Z17privatized_kernelPfS_S_i_param_1];
	ld.param.u64 	%rd16, [_Z17privatized_kernelPfS_S_i_param_2];
	ld.param.u32 	%r33, [_Z17privatized_kernelPfS_S_i_param_3];
	add.u64 	%rd1, %SPL, 0;
	add.u64 	%rd2, %SPL, 0;
	mov.u32 	%r34, %ctaid.x;
	mov.u32 	%r1, %ntid.x;
	mov.u32 	%r35, %tid.x;
	mad.lo.s32 	%r2, %r34, %r1, %r35;
	setp.ge.s32 	%p1, %r2, %r33;
	mov.f32 	%f57, 0f00000000;
	@%p1 bra 	$L__BB1_19;
	mov.u32 	%r36, %nctaid.x;
	mul.lo.s32 	%r3, %r1, %r36;
	cvta.to.global.u64 	%rd3, %rd14;
	mov.f32 	%f57, 0f00000000;
	mov.u64 	%rd31, __cudart_i2opi_f;
	mov.u32 	%r80, %r2;
$L__BB1_2:
	mul.wide.s32 	%rd19, %r80, 4;
	add.s64 	%rd20, %rd3, %rd19;
	ld.global.f32 	%f2, [%rd20];
	mul.f32 	%f16, %f2, 0f3F22F983;
	cvt.rni.s32.f32 	%r88, %f16;
	cvt.rn.f32.s32 	%f17, %r88;
	fma.rn.f32 	%f18, %f17, 0fBFC90FDA, %f2;
	fma.rn.f32 	%f19, %f17, 0fB3A22168, %f18;
	fma.rn.f32 	%f56, %f17, 0fA7C234C5, %f19;
	abs.f32 	%f4, %f2;
	setp.ltu.f32 	%p2, %f4, 0f47CE4780;
	mov.u32 	%r84, %r88;
	mov.f32 	%f55, %f56;
	@%p2 bra 	$L__BB1_10;
	setp.neu.f32 	%p3, %f4, 0f7F800000;
	@%p3 bra 	$L__BB1_5;
	mov.f32 	%f22, 0f00000000;
	mul.rn.f32 	%f55, %f2, %f22;
	mov.b32 	%r84, 0;
	bra.uni 	$L__BB1_10;
$L__BB1_5:
	mov.b32 	%r6, %f2;
	shl.b32 	%r38, %r6, 8;
	or.b32  	%r7, %r38, -2147483648;
	mov.b64 	%rd46, 0;
	mov.b32 	%r81, 0;
	mov.u64 	%rd44, __cudart_i2opi_f;
	mov.u64 	%rd45, %rd2;
$L__BB1_6:
	.pragma "nounroll";
	ld.global.nc.u32 	%r39, [%rd44];
	mad.wide.u32 	%rd23, %r39, %r7, %rd46;
	shr.u64 	%rd46, %rd23, 32;
	st.local.u32 	[%rd45], %rd23;
	add.s32 	%r81, %r81, 1;
	add.s64 	%rd45, %rd45, 4;
	add.s64 	%rd44, %rd44, 4;
	setp.ne.s32 	%p4, %r81, 6;
	@%p4 bra 	$L__BB1_6;
	shr.u32 	%r40, %r6, 23;
	st.local.u32 	[%rd2+24], %rd46;
	and.b32  	%r10, %r40, 31;
	and.b32  	%r41, %r40, 224;
	add.s32 	%r42, %r41, -128;
	shr.u32 	%r43, %r42, 5;
	mul.wide.u32 	%rd24, %r43, 4;
	sub.s64 	%rd10, %rd2, %rd24;
	ld.local.u32 	%r82, [%rd10+24];
	ld.local.u32 	%r83, [%rd10+20];
	setp.eq.s32 	%p5, %r10, 0;
	@%p5 bra 	$L__BB1_9;
	shf.l.wrap.b32 	%r82, %r83, %r82, %r10;
	ld.local.u32 	%r44, [%rd10+16];
	shf.l.wrap.b32 	%r83, %r44, %r83, %r10;
$L__BB1_9:
	shr.u32 	%r45, %r82, 30;
	shf.l.wrap.b32 	%r46, %r83, %r82, 2;
	shl.b32 	%r47, %r83, 2;
	shr.u32 	%r48, %r46, 31;
	add.s32 	%r49, %r48, %r45;
	neg.s32 	%r50, %r49;
	setp.lt.s32 	%p6, %r6, 0;
	selp.b32 	%r84, %r50, %r49, %p6;
	xor.b32  	%r51, %r46, %r6;
	shr.s32 	%r52, %r46, 31;
	xor.b32  	%r53, %r52, %r46;
	xor.b32  	%r54, %r52, %r47;
	cvt.u64.u32 	%rd25, %r53;
	shl.b64 	%rd26, %rd25, 32;
	cvt.u64.u32 	%rd27, %r54;
	or.b64  	%rd28, %rd26, %rd27;
	cvt.rn.f64.s64 	%fd1, %rd28;
	mul.f64 	%fd2, %fd1, 0d3BF921FB54442D19;
	cvt.rn.f32.f64 	%f20, %fd2;
	neg.f32 	%f21, %f20;
	setp.lt.s32 	%p7, %r51, 0;
	selp.f32 	%f55, %f21, %f20, %p7;
$L__BB1_10:
	setp.ltu.f32 	%p8, %f4, 0f47CE4780;
	mul.rn.f32 	%f23, %f55, %f55;
	and.b32  	%r56, %r84, 1;
	setp.eq.b32 	%p9, %r56, 1;
	selp.f32 	%f24, 0f3F800000, %f55, %p9;
	fma.rn.f32 	%f25, %f23, %f24, 0f00000000;
	fma.rn.f32 	%f26, %f23, 0f37CBAC00, 0fBAB607ED;
	selp.f32 	%f27, %f26, 0fB94D4153, %p9;
	selp.f32 	%f28, 0f3D2AAABB, 0f3C0885E4, %p9;
	fma.rn.f32 	%f29, %f27, %f23, %f28;
	selp.f32 	%f30, 0fBEFFFFFF, 0fBE2AAAA8, %p9;
	fma.rn.f32 	%f31, %f29, %f23, %f30;
	fma.rn.f32 	%f32, %f31, %f25, %f24;
	and.b32  	%r57, %r84, 2;
	setp.eq.s32 	%p10, %r57, 0;
	mov.f32 	%f33, 0f00000000;
	sub.f32 	%f34, %f33, %f32;
	selp.f32 	%f8, %f32, %f34, %p10;
	@%p8 bra 	$L__BB1_18;
	setp.neu.f32 	%p11, %f4, 0f7F800000;
	@%p11 bra 	$L__BB1_13;
	mov.f32 	%f37, 0f00000000;
	mul.rn.f32 	%f56, %f2, %f37;
	mov.b32 	%r88, 0;
	bra.uni 	$L__BB1_18;
$L__BB1_13:
	mov.b32 	%r19, %f2;
	shl.b32 	%r59, %r19, 8;
	or.b32  	%r20, %r59, -2147483648;
	mov.b64 	%rd47, 0;
	mov.b32 	%r85, 0;
$L__BB1_14:
	.pragma "nounroll";
	mul.wide.u32 	%rd30, %r85, 4;
	add.s64 	%rd32, %rd31, %rd30;
	ld.global.nc.u32 	%r60, [%rd32];
	mad.wide.u32 	%rd33, %r60, %r20, %rd47;
	shr.u64 	%rd47, %rd33, 32;
	add.s64 	%rd34, %rd1, %rd30;
	st.local.u32 	[%rd34], %rd33;
	add.s32 	%r85, %r85, 1;
	setp.ne.s32 	%p12, %r85, 6;
	@%p12 bra 	$L__BB1_14;
	shr.u32 	%r61, %r19, 23;
	st.local.u32 	[%rd1+24], %rd47;
	and.b32  	%r23, %r61, 31;
	and.b32  	%r62, %r61, 224;
	add.s32 	%r63, %r62, -128;
	shr.u32 	%r64, %r63, 5;
	mul.wide.u32 	%rd35, %r64, 4;
	sub.s64 	%rd13, %rd1, %rd35;
	ld.local.u32 	%r86, [%rd13+24];
	ld.local.u32 	%r87, [%rd13+20];
	setp.eq.s32 	%p13, %r23, 0;
	@%p13 bra 	$L__BB1_17;
	shf.l.wrap.b32 	%r86, %r87, %r86, %r23;
	ld.local.u32 	%r65, [%rd13+16];
	shf.l.wrap.b32 	%r87, %r65, %r87, %r23;
$L__BB1_17:
	shr.u32 	%r66, %r86, 30;
	shf.l.wrap.b32 	%r67, %r87, %r86, 2;
	shl.b32 	%r68, %r87, 2;
	shr.u32 	%r69, %r67, 31;
	add.s32 	%r70, %r69, %r66;
	neg.s32 	%r71, %r70;
	setp.lt.s32 	%p14, %r19, 0;
	selp.b32 	%r88, %r71, %r70, %p14;
	xor.b32  	%r72, %r67, %r19;
	shr.s32 	%r73, %r67, 31;
	xor.b32  	%r74, %r73, %r67;
	xor.b32  	%r75, %r73, %r68;
	cvt.u64.u32 	%rd36, %r74;
	shl.b64 	%rd37, %rd36, 32;
	cvt.u64.u32 	%rd38, %r75;
	or.b64  	%rd39, %rd37, %rd38;
	cvt.rn.f64.s64 	%fd3, %rd39;
	mul.f64 	%fd4, %fd3, 0d3BF921FB54442D19;
	cvt.rn.f32.f64 	%f35, %fd4;
	neg.f32 	%f36, %f35;
	setp.lt.s32 	%p15, %r72, 0;
	selp.f32 	%f56, %f36, %f35, %p15;
$L__BB1_18:
	add.s32 	%r77, %r88, 1;
	mul.rn.f32 	%f38, %f56, %f56;
	and.b32  	%r78, %r88, 1;
	setp.eq.b32 	%p16, %r78, 1;
	selp.f32 	%f39, %f56, 0f3F800000, %p16;
	fma.rn.f32 	%f40, %f38, %f39, 0f00000000;
	fma.rn.f32 	%f41, %f38, 0f37CBAC00, 0fBAB607ED;
	selp.f32 	%f42, 0fB94D4153, %f41, %p16;
	selp.f32 	%f43, 0f3C0885E4, 0f3D2AAABB, %p16;
	fma.rn.f32 	%f44, %f42, %f38, %f43;
	selp.f32 	%f45, 0fBE2AAAA8, 0fBEFFFFFF, %p16;
	fma.rn.f32 	%f46, %f44, %f38, %f45;
	fma.rn.f32 	%f47, %f46, %f40, %f39;
	and.b32  	%r79, %r77, 2;
	setp.eq.s32 	%p17, %r79, 0;
	mov.f32 	%f48, 0f00000000;
	sub.f32 	%f49, %f48, %f47;
	selp.f32 	%f50, %f47, %f49, %p17;
	sqrt.rn.f32 	%f51, %f4;
	fma.rn.f32 	%f52, %f8, %f50, %f51;
	add.f32 	%f57, %f57, %f52;
	add.s32 	%r80, %r80, %r3;
	setp.lt.s32 	%p18, %r80, %r33;
	@%p18 bra 	$L__BB1_2;
$L__BB1_19:
	setp.ne.s32 	%p19, %r2, 0;
	@%p19 bra 	$L__BB1_21;
	cvta.to.global.u64 	%rd40, %rd16;
	atom.global.add.f32 	%f53, [%rd40], %f57;
$L__BB1_21:
	setp.ge.s32 	%p20, %r2, %r33;
	@%p20 bra 	$L__BB1_23;
	cvta.to.global.u64 	%rd41, %rd15;
	mul.wide.s32 	%rd42, %r2, 4;
	add.s64 	%rd43, %rd41, %rd42;
	st.global.f32 	[%rd43], %f57;
$L__BB1_23:
	ret;

}
	// .globl	_Z29privatized_with_shared_kernelPfS_S_i
.visible .entry _Z29privatized_with_shared_kernelPfS_S_i(
	.param .u64 .ptr .align 1 _Z29privatized_with_shared_kernelPfS_S_i_param_0,
	.param .u64 .ptr .align 1 _Z29privatized_with_shared_kernelPfS_S_i_param_1,
	.param .u64 .ptr .align 1 _Z29privatized_with_shared_kernelPfS_S_i_param_2,
	.param .u32 _Z29privatized_with_shared_kernelPfS_S_i_param_3
)
{
	.local .align 4 .b8 	__local_depot2[28];
	.reg .b64 	%SP;
	.reg .b64 	%SPL;
	.reg .pred 	%p<29>;
	.reg .b32 	%r<131>;
	.reg .b32 	%f<139>;
	.reg .b64 	%rd<48>;
	.reg .b64 	%fd<5>;

	mov.u64 	%SPL, __local_depot2;
	ld.param.u64 	%rd14, [_Z29privatized_with_shared_kernelPfS_S_i_param_0];
	ld.param.u64 	%rd15, [_Z29privatized_with_shared_kernelPfS_S_i_param_1];
	ld.param.u64 	%rd16, [_Z29privatized_with_shared_kernelPfS_S_i_param_2];
	ld.param.u32 	%r53, [_Z29privatized_with_shared_kernelPfS_S_i_param_3];
	add.u64 	%rd1, %SPL, 0;
	add.u64 	%rd2, %SPL, 0;
	mov.u32 	%r54, %ctaid.x;
	mov.u32 	%r1, %ntid.x;
	mov.u32 	%r2, %tid.x;
	mad.lo.s32 	%r3, %r54, %r1, %r2;
	setp.ge.s32 	%p1, %r3, %r53;
	mov.f32 	%f129, 0f00000000;
	@%p1 bra 	$L__BB2_19;
	mov.u32 	%r55, %nctaid.x;
	mul.lo.s32 	%r4, %r1, %r55;
	cvta.to.global.u64 	%rd3, %rd14;
	mov.f32 	%f129, 0f00000000;
	mov.u64 	%rd31, __cudart_i2opi_f;
	mov.u32 	%r115, %r3;
$L__BB2_2:
	mul.wide.s32 	%rd19, %r115, 4;
	add.s64 	%rd20, %rd3, %rd19;
	ld.global.f32 	%f2, [%rd20];
	mul.f32 	%f29, %f2, 0f3F22F983;
	cvt.rni.s32.f32 	%r123, %f29;
	cvt.rn.f32.s32 	%f30, %r123;
	fma.rn.f32 	%f31, %f30, 0fBFC90FDA, %f2;
	fma.rn.f32 	%f32, %f30, 0fB3A22168, %f31;
	fma.rn.f32 	%f128, %f30, 0fA7C234C5, %f32;
	abs.f32 	%f4, %f2;
	setp.ltu.f32 	%p2, %f4, 0f47CE4780;
	mov.u32 	%r119, %r123;
	mov.f32 	%f127, %f128;
	@%p2 bra 	$L__BB2_10;
	setp.neu.f32 	%p3, %f4, 0f7F800000;
	@%p3 bra 	$L__BB2_5;
	mov.f32 	%f35, 0f00000000;
	mul.rn.f32 	%f127, %f2, %f35;
	mov.b32 	%r119, 0;
	bra.uni 	$L__BB2_10;
$L__BB2_5:
	mov.b32 	%r7, %f2;
	mov.b64 	%rd46, 0;
	mov.b32 	%r116, 0;
	mov.u64 	%rd44, __cudart_i2opi_f;
	mov.u64 	%rd45, %rd2;
$L__BB2_6:
	.pragma "nounroll";
	ld.global.nc.u32 	%r57, [%rd44];
	shl.b32 	%r58, %r7, 8;
	or.b32  	%r59, %r58, -2147483648;
	mad.wide.u32 	%rd23, %r57, %r59, %rd46;
	shr.u64 	%rd46, %rd23, 32;
	st.local.u32 	[%rd45], %rd23;
	add.s32 	%r116, %r116, 1;
	add.s64 	%rd45, %rd45, 4;
	add.s64 	%rd44, %rd44, 4;
	setp.ne.s32 	%p4, %r116, 6;
	@%p4 bra 	$L__BB2_6;
	shr.u32 	%r60, %r7, 23;
	st.local.u32 	[%rd2+24], %rd46;
	and.b32  	%r10, %r60, 31;
	and.b32  	%r61, %r60, 224;
	add.s32 	%r62, %r61, -128;
	shr.u32 	%r63, %r62, 5;
	mul.wide.u32 	%rd24, %r63, 4;
	sub.s64 	%rd10, %rd2, %rd24;
	ld.local.u32 	%r117, [%rd10+24];
	ld.local.u32 	%r118, [%rd10+20];
	setp.eq.s32 	%p5, %r10, 0;
	@%p5 bra 	$L__BB2_9;
	shf.l.wrap.b32 	%r117, %r118, %r117, %r10;
	ld.local.u32 	%r64, [%rd10+16];
	shf.l.wrap.b32 	%r118, %r64, %r118, %r10;
$L__BB2_9:
	shr.u32 	%r65, %r117, 30;
	shf.l.wrap.b32 	%r66, %r118, %r117, 2;
	shl.b32 	%r67, %r118, 2;
	shr.u32 	%r68, %r66, 31;
	add.s32 	%r69, %r68, %r65;
	neg.s32 	%r70, %r69;
	setp.lt.s32 	%p6, %r7, 0;
	selp.b32 	%r119, %r70, %r69, %p6;
	xor.b32  	%r71, %r66, %r7;
	shr.s32 	%r72, %r66, 31;
	xor.b32  	%r73, %r72, %r66;
	xor.b32  	%r74, %r72, %r67;
	cvt.u64.u32 	%rd25, %r73;
	shl.b64 	%rd26, %rd25, 32;
	cvt.u64.u32 	%rd27, %r74;
	or.b64  	%rd28, %rd26, %rd27;
	cvt.rn.f64.s64 	%fd1, %rd28;
	mul.f64 	%fd2, %fd1, 0d3BF921FB54442D19;
	cvt.rn.f32.f64 	%f33, %fd2;
	neg.f32 	%f34, %f33;
	setp.lt.s32 	%p7, %r71, 0;
	selp.f32 	%f127, %f34, %f33, %p7;
$L__BB2_10:
	setp.ltu.f32 	%p8, %f4, 0f47CE4780;
	mul.rn.f32 	%f36, %f127, %f127;
	and.b32  	%r76, %r119, 1;
	setp.eq.b32 	%p9, %r76, 1;
	selp.f32 	%f37, 0f3F800000, %f127, %p9;
	fma.rn.f32 	%f38, %f36, %f37, 0f00000000;
	fma.rn.f32 	%f39, %f36, 0f37CBAC00, 0fBAB607ED;
	selp.f32 	%f40, %f39, 0fB94D4153, %p9;
	selp.f32 	%f41, 0f3D2AAABB, 0f3C0885E4, %p9;
	fma.rn.f32 	%f42, %f40, %f36, %f41;
	selp.f32 	%f43, 0fBEFFFFFF, 0fBE2AAAA8, %p9;
	fma.rn.f32 	%f44, %f42, %f36, %f43;
	fma.rn.f32 	%f45, %f44, %f38, %f37;
	and.b32  	%r77, %r119, 2;
	setp.eq.s32 	%p10, %r77, 0;
	mov.f32 	%f46, 0f00000000;
	sub.f32 	%f47, %f46, %f45;
	selp.f32 	%f8, %f45, %f47, %p10;
	@%p8 bra 	$L__BB2_18;
	setp.neu.f32 	%p11, %f4, 0f7F800000;
	@%p11 bra 	$L__BB2_13;
	mov.f32 	%f50, 0f00000000;
	mul.rn.f32 	%f128, %f2, %f50;
	mov.b32 	%r123, 0;
	bra.uni 	$L__BB2_18;
$L__BB2_13:
	mov.b32 	%r19, %f2;
	shl.b32 	%r79, %r19, 8;
	or.b32  	%r20, %r79, -2147483648;
	mov.b64 	%rd47, 0;
	mov.b32 	%r120, 0;
$L__BB2_14:
	.pragma "nounroll";
	mul.wide.u32 	%rd30, %r120, 4;
	add.s64 	%rd32, %rd31, %rd30;
	ld.global.nc.u32 	%r80, [%rd32];
	mad.wide.u32 	%rd33, %r80, %r20, %rd47;
	shr.u64 	%rd47, %rd33, 32;
	add.s64 	%rd34, %rd1, %rd30;
	st.local.u32 	[%rd34], %rd33;
	add.s32 	%r120, %r120, 1;
	setp.ne.s32 	%p12, %r120, 6;
	@%p12 bra 	$L__BB2_14;
	shr.u32 	%r81, %r19, 23;
	st.local.u32 	[%rd1+24], %rd47;
	and.b32  	%r23, %r81, 31;
	and.b32  	%r82, %r81, 224;
	add.s32 	%r83, %r82, -128;
	shr.u32 	%r84, %r83, 5;
	mul.wide.u32 	%rd35, %r84, 4;
	sub.s64 	%rd13, %rd1, %rd35;
	ld.local.u32 	%r121, [%rd13+24];
	ld.local.u32 	%r122, [%rd13+20];
	setp.eq.s32 	%p13, %r23, 0;
	@%p13 bra 	$L__BB2_17;
	shf.l.wrap.b32 	%r121, %r122, %r121, %r23;
	ld.local.u32 	%r85, [%rd13+16];
	shf.l.wrap.b32 	%r122, %r85, %r122, %r23;
$L__BB2_17:
	shr.u32 	%r86, %r121, 30;
	shf.l.wrap.b32 	%r87, %r122, %r121, 2;
	shl.b32 	%r88, %r122, 2;
	shr.u32 	%r89, %r87, 31;
	add.s32 	%r90, %r89, %r86;
	neg.s32 	%r91, %r90;
	setp.lt.s32 	%p14, %r19, 0;
	selp.b32 	%r123, %r91, %r90, %p14;
	xor.b32  	%r92, %r87, %r19;
	shr.s32 	%r93, %r87, 31;
	xor.b32  	%r94, %r93, %r87;
	xor.b32  	%r95, %r93, %r88;
	cvt.u64.u32 	%rd36, %r94;
	shl.b64 	%rd37, %rd36, 32;
	cvt.u64.u32 	%rd38, %r95;
	or.b64  	%rd39, %rd37, %rd38;
	cvt.rn.f64.s64 	%fd3, %rd39;
	mul.f64 	%fd4, %fd3, 0d3BF921FB54442D19;
	cvt.rn.f32.f64 	%f48, %fd4;
	neg.f32 	%f49, %f48;
	setp.lt.s32 	%p15, %r92, 0;
	selp.f32 	%f128, %f49, %f48, %p15;
$L__BB2_18:
	add.s32 	%r97, %r123, 1;
	mul.rn.f32 	%f51, %f128, %f128;
	and.b32  	%r98, %r123, 1;
	setp.eq.b32 	%p16, %r98, 1;
	selp.f32 	%f52, %f128, 0f3F800000, %p16;
	fma.rn.f32 	%f53, %f51, %f52, 0f00000000;
	fma.rn.f32 	%f54, %f51, 0f37CBAC00, 0fBAB607ED;
	selp.f32 	%f55, 0fB94D4153, %f54, %p16;
	selp.f32 	%f56, 0f3C0885E4, 0f3D2AAABB, %p16;
	fma.rn.f32 	%f57, %f55, %f51, %f56;
	selp.f32 	%f58, 0fBE2AAAA8, 0fBEFFFFFF, %p16;
	fma.rn.f32 	%f59, %f57, %f51, %f58;
	fma.rn.f32 	%f60, %f59, %f53, %f52;
	and.b32  	%r99, %r97, 2;
	setp.eq.s32 	%p17, %r99, 0;
	mov.f32 	%f61, 0f00000000;
	sub.f32 	%f62, %f61, %f60;
	selp.f32 	%f63, %f60, %f62, %p17;
	sqrt.rn.f32 	%f64, %f4;
	fma.rn.f32 	%f65, %f8, %f63, %f64;
	add.f32 	%f129, %f129, %f65;
	add.s32 	%r115, %r115, %r4;
	setp.lt.s32 	%p18, %r115, %r53;
	@%p18 bra 	$L__BB2_2;
$L__BB2_19:
	shl.b32 	%r100, %r2, 2;
	mov.u32 	%r101, shared_data;
	add.s32 	%r102, %r101, %r100;
	st.shared.f32 	[%r102], %f129;
	bar.sync 	0;
	setp.ne.s32 	%p19, %r2, 0;
	@%p19 bra 	$L__BB2_33;
	and.b32  	%r33, %r1, 15;
	setp.lt.u32 	%p20, %r1, 16;
	mov.f32 	%f138, 0f00000000;
	mov.b32 	%r127, 0;
	@%p20 bra 	$L__BB2_23;
	and.b32  	%r127, %r1, 2032;
	add.s32 	%r124, %r101, 32;
	and.b32  	%r106, %r1, -16;
	neg.s32 	%r125, %r106;
	mov.f32 	%f138, 0f00000000;
$L__BB2_22:
	.pragma "nounroll";
	ld.shared.v4.f32 	{%f69, %f70, %f71, %f72}, [%r124+-32];
	add.f32 	%f73, %f138, %f69;
	add.f32 	%f74, %f73, %f70;
	add.f32 	%f75, %f74, %f71;
	add.f32 	%f76, %f75, %f72;
	ld.shared.v4.f32 	{%f77, %f78, %f79, %f80}, [%r124+-16];
	add.f32 	%f81, %f76, %f77;
	add.f32 	%f82, %f81, %f78;
	add.f32 	%f83, %f82, %f79;
	add.f32 	%f84, %f83, %f80;
	ld.shared.v4.f32 	{%f85, %f86, %f87, %f88}, [%r124];
	add.f32 	%f89, %f84, %f85;
	add.f32 	%f90, %f89, %f86;
	add.f32 	%f91, %f90, %f87;
	add.f32 	%f92, %f91, %f88;
	ld.shared.v4.f32 	{%f93, %f94, %f95, %f96}, [%r124+16];
	add.f32 	%f97, %f92, %f93;
	add.f32 	%f98, %f97, %f94;
	add.f32 	%f99, %f98, %f95;
	add.f32 	%f138, %f99, %f96;
	add.s32 	%r125, %r125, 16;
	add.s32 	%r124, %r124, 64;
	setp.ne.s32 	%p21, %r125, 0;
	@%p21 bra 	$L__BB2_22;
$L__BB2_23:
	setp.eq.s32 	%p22, %r33, 0;
	@%p22 bra 	$L__BB2_32;
	and.b32  	%r41, %r1, 7;
	setp.lt.u32 	%p23, %r33, 8;
	@%p23 bra 	$L__BB2_26;
	shl.b32 	%r107, %r127, 2;
	add.s32 	%r109, %r101, %r107;
	ld.shared.f32 	%f101, [%r109];
	add.f32 	%f102, %f138, %f101;
	ld.shared.f32 	%f103, [%r109+4];
	add.f32 	%f104, %f102, %f103;
	ld.shared.f32 	%f105, [%r109+8];
	add.f32 	%f106, %f104, %f105;
	ld.shared.f32 	%f107, [%r109+12];
	add.f32 	%f108, %f106, %f107;
	ld.shared.f32 	%f109, [%r109+16];
	add.f32 	%f110, %f108, %f109;
	ld.shared.f32 	%f111, [%r109+20];
	add.f32 	%f112, %f110, %f111;
	ld.shared.f32 	%f113, [%r109+24];
	add.f32 	%f114, %f112, %f113;
	ld.shared.f32 	%f115, [%r109+28];
	add.f32 	%f138, %f114, %f115;
	add.s32 	%r127, %r127, 8;
$L__BB2_26:
	setp.eq.s32 	%p24, %r41, 0;
	@%p24 bra 	$L__BB2_32;
	and.b32  	%r44, %r1, 3;
	setp.lt.u32 	%p25, %r41, 4;
	@%p25 bra 	$L__BB2_29;
	shl.b32 	%r110, %r127, 2;
	add.s32 	%r112, %r101, %r110;
	ld.shared.f32 	%f117, [%r112];
	add.f32 	%f118, %f138, %f117;
	ld.shared.f32 	%f119, [%r112+4];
	add.f32 	%f120, %f118, %f119;
	ld.shared.f32 	%f121, [%r112+8];
	add.f32 	%f122, %f120, %f121;
	ld.shared.f32 	%f123, [%r112+12];
	add.f32 	%f138, %f122, %f123;
	add.s32 	%r127, %r127, 4;
$L__BB2_29:
	setp.eq.s32 	%p26, %r44, 0;
	@%p26 bra 	$L__BB2_32;
	shl.b32 	%r113, %r127, 2;
	add.s32 	%r130, %r101, %r113;
	neg.s32 	%r129, %r44;
$L__BB2_31:
	.pragma "nounroll";
	ld.shared.f32 	%f124, [%r130];
	add.f32 	%f138, %f138, %f124;
	add.s32 	%r130, %r130, 4;
	add.s32 	%r129, %r129, 1;
	setp.ne.s32 	%p27, %r129, 0;
	@%p27 bra 	$L__BB2_31;
$L__BB2_32:
	cvta.to.global.u64 	%rd40, %rd16;
	atom.global.add.f32 	%f125, [%rd40], %f138;
$L__BB2_33:
	setp.ge.s32 	%p28, %r3, %r53;
	@%p28 bra 	$L__BB2_35;
	cvta.to.global.u64 	%rd41, %rd15;
	mul.wide.s32 	%rd42, %r3, 4;
	add.s64 	%rd43, %rd41, %rd42;
	st.global.f32 	[%rd43], %f129;
$L__BB2_35:
	ret;

}


// ===== COMPILED SASS (sm_100) =====

	.target	sm_100

	.elftype	@"ET_EXEC"


//--------------------- .note.nv.tkinfo           --------------------------
	.section	.note.nv.tkinfo,"",@"SHT_NOTE"
	.sectionflags	@"SHF_NOTE_NV_TKINFO"
	.tkinfo
        /*0018*/ 	.word	0x00000002
        /*0030*/ 	.string	""
        /*0030*/ 	.string	"ptxas"
        /*0030*/ 	.string	"Cuda compilation tools, release 13.0, V13.0.88"
        /*0030*/ 	.string	"Build cuda_13.0.r13.0/compiler.36424714_0"
        /*0030*/ 	.string	"-arch sm_100 -m 64 "



//--------------------- .note.nv.cuinfo           --------------------------
	.section	.note.nv.cuinfo,"",@"SHT_NOTE"
	.sectionflags	@"SHF_NOTE_NV_CUINFO"
        /*0018*/ 	.short	0x0002
        /*001a*/ 	.short	0x0064
        /*001c*/ 	.short	0x0082
	.zero		2


//--------------------- .nv.info                  --------------------------
	.section	.nv.info,"",@"SHT_CUDA_INFO"
	.align	4


	//----- nvinfo : EIATTR_REGCOUNT
	.align		4
        /*0000*/ 	.byte	0x04, 0x2f
        /*0002*/ 	.short	(.L_2 - .L_1)
	.align		4
.L_1:
        /*0004*/ 	.word	index@(_Z21non_privatized_kernelPfS_S_i)
        /*0008*/ 	.word	0x00000020


	//----- nvinfo : EIATTR_FRAME_SIZE
	.align		4
.L_2:
        /*000c*/ 	.byte	0x04, 0x11
        /*000e*/ 	.short	(.L_4 - .L_3)
	.align		4
.L_3:
        /*0010*/ 	.word	index@($__internal_2_$__cuda_sm20_sqrt_rn_f32_slowpath)
        /*0014*/ 	.word	0x00000000


	//----- nvinfo : EIATTR_FRAME_SIZE
	.align		4
.L_4:
        /*0018*/ 	.byte	0x04, 0x11
        /*001a*/ 	.short	(.L_6 - .L_5)
	.align		4
.L_5:
        /*001c*/ 	.word	index@(_Z21non_privatized_kernelPfS_S_i)
        /*0020*/ 	.word	0x00000000


	//----- nvinfo : EIATTR_REGCOUNT
	.align		4
.L_6:
        /*0024*/ 	.byte	0x04, 0x2f
        /*0026*/ 	.short	(.L_8 - .L_7)
	.align		4
.L_7:
        /*0028*/ 	.word	index@(_Z17privatized_kernelPfS_S_i)
        /*002c*/ 	.word	0x00000020


	//----- nvinfo : EIATTR_FRAME_SIZE
	.align		4
.L_8:
        /*0030*/ 	.byte	0x04, 0x11
        /*0032*/ 	.short	(.L_10 - .L_9)
	.align		4
.L_9:
        /*0034*/ 	.word	index@($__internal_1_$__cuda_sm20_sqrt_rn_f32_slowpath)
        /*0038*/ 	.word	0x00000000


	//----- nvinfo : EIATTR_FRAME_SIZE
	.align		4
.L_10:
        /*003c*/ 	.byte	0x04, 0x11
        /*003e*/ 	.short	(.L_12 - .L_11)
	.align		4
.L_11:
        /*0040*/ 	.word	index@(_Z17privatized_kernelPfS_S_i)
        /*0044*/ 	.word	0x00000000


	//----- nvinfo : EIATTR_REGCOUNT
	.align		4
.L_12:
        /*0048*/ 	.byte	0x04, 0x2f
        /*004a*/ 	.short	(.L_14 - .L_13)
	.align		4
.L_13:
        /*004c*/ 	.word	index@(_Z29privatized_with_shared_kernelPfS_S_i)
        /*0050*/ 	.word	0x00000020


	//----- nvinfo : EIATTR_FRAME_SIZE
	.align		4
.L_14:
        /*0054*/ 	.byte	0x04, 0x11
        /*0056*/ 	.short	(.L_16 - .L_15)
	.align		4
.L_15:
        /*0058*/ 	.word	index@($__internal_0_$__cuda_sm20_sqrt_rn_f32_slowpath)
        /*005c*/ 	.word	0x00000000


	//----- nvinfo : EIATTR_FRAME_SIZE
	.align		4
.L_16:
        /*0060*/ 	.byte	0x04, 0x11
        /*0062*/ 	.short	(.L_18 - .L_17)
	.align		4
.L_17:
        /*0064*/ 	.word	index@(_Z29privatized_with_shared_kernelPfS_S_i)
        /*0068*/ 	.word	0x00000000


	//----- nvinfo : EIATTR_MIN_STACK_SIZE
	.align		4
.L_18:
        /*006c*/ 	.byte	0x04, 0x12
        /*006e*/ 	.short	(.L_20 - .L_19)
	.align		4
.L_19:
        /*0070*/ 	.word	index@(_Z29privatized_with_shared_kernelPfS_S_i)
        /*0074*/ 	.word	0x00000000


	//----- nvinfo : EIATTR_MIN_STACK_SIZE
	.align		4
.L_20:
        /*0078*/ 	.byte	0x04, 0x12
        /*007a*/ 	.short	(.L_22 - .L_21)
	.align		4
.L_21:
        /*007c*/ 	.word	index@(_Z17privatized_kernelPfS_S_i)
        /*0080*/ 	.word	0x00000000


	//----- nvinfo : EIATTR_MIN_STACK_SIZE
	.align		4
.L_22:
        /*0084*/ 	.byte	0x04, 0x12
        /*0086*/ 	.short	(.L_24 - .L_23)
	.align		4
.L_23:
        /*0088*/ 	.word	index@(_Z21non_privatized_kernelPfS_S_i)
        /*008c*/ 	.word	0x00000000
.L_24:


//--------------------- .nv.compat                --------------------------
	.section	.nv.compat,"",@"SHT_CUDA_COMPAT_INFO"
	.align	4
        /*0000*/ 	.byte	0x02, 0x09, 0x00, 0x00, 0x02, 0x02, 0x01, 0x00, 0x02, 0x05, 0x05, 0x00, 0x03, 0x07, 0x01, 0x01
        /*0010*/ 	.byte	0x02, 0x03, 0x00, 0x00, 0x02, 0x06, 0x01, 0x00, 0x04, 0x0b, 0x08, 0x00, 0x01, 0x00, 0x00, 0x00
        /*0020*/ 	.byte	0x00, 0x00, 0x00, 0x00


//--------------------- .nv.info._Z29privatized_with_shared_kernelPfS_S_i --------------------------
	.section	.nv.info._Z29privatized_with_shared_kernelPfS_S_i,"",@"SHT_CUDA_INFO"
	.sectionflags	@""
	.align	4


	//----- nvinfo : EIATTR_CUDA_API_VERSION
	.align		4
        /*0000*/ 	.byte	0x04, 0x37
        /*0002*/ 	.short	(.L_26 - .L_25)
.L_25:
        /*0004*/ 	.word	0x00000082


	//----- nvinfo : EIATTR_KPARAM_INFO
	.align		4
.L_26:
        /*0008*/ 	.byte	0x04, 0x17
        /*000a*/ 	.short	(.L_28 - .L_27)
.L_27:
        /*000c*/ 	.word	0x00000000
        /*0010*/ 	.short	0x0003
        /*0012*/ 	.short	0x0018
        /*0014*/ 	.byte	0x00, 0xf0, 0x11, 0x00


	//----- nvinfo : EIATTR_KPARAM_INFO
	.align		4
.L_28:
        /*0018*/ 	.byte	0x04, 0x17
        /*001a*/ 	.short	(.L_30 - .L_29)
.L_29:
        /*001c*/ 	.word	0x00000000
        /*0020*/ 	.short	0x0002
        /*0022*/ 	.short	0x0010
        /*0024*/ 	.byte	0x00, 0xf5, 0x21, 0x00


	//----- nvinfo : EIATTR_KPARAM_INFO
	.align		4
.L_30:
        /*0028*/ 	.byte	0x04, 0x17
        /*002a*/ 	.short	(.L_32 - .L_31)
.L_31:
        /*002c*/ 	.word	0x00000000
        /*0030*/ 	.short	0x0001
        /*0032*/ 	.short	0x0008
        /*0034*/ 	.byte	0x00, 0xf5, 0x21, 0x00


	//----- nvinfo : EIATTR_KPARAM_INFO
	.align		4
.L_32:
        /*0038*/ 	.byte	0x04, 0x17
        /*003a*/ 	.short	(.L_34 - .L_33)
.L_33:
        /*003c*/ 	.word	0x00000000
        /*0040*/ 	.short	0x0000
        /*0042*/ 	.short	0x0000
        /*0044*/ 	.byte	0x00, 0xf5, 0x21, 0x00


	//----- nvinfo : EIATTR_SPARSE_MMA_MASK
	.align		4
.L_34:
        /*0048*/ 	.byte	0x03, 0x50
        /*004a*/ 	.short	0x0000


	//----- nvinfo : EIATTR_MAXREG_COUNT
	.align		4
        /*004c*/ 	.byte	0x03, 0x1b
        /*004e*/ 	.short	0x00ff


	//----- nvinfo : EIATTR_NUM_BARRIERS
	.align		4
        /*0050*/ 	.byte	0x02, 0x4c
        /*0052*/ 	.byte	0x01
	.zero		1


	//----- nvinfo : EIATTR_MERCURY_ISA_VERSION
	.align		4
        /*0054*/ 	.byte	0x03, 0x5f
        /*0056*/ 	.short	0x0101


	//----- nvinfo : EIATTR_VRC_CTA_INIT_COUNT
	.align		4
        /*0058*/ 	.byte	0x02, 0x4a
	.zero		1
	.zero		1


	//----- nvinfo : EIATTR_EXIT_INSTR_OFFSETS
	.align		4
        /*005c*/ 	.byte	0x04, 0x1c
        /*005e*/ 	.short	(.L_36 - .L_35)


	//   ....[0]....
.L_35:
        /*0060*/ 	.word	0x000016b0


	//   ....[1]....
        /*0064*/ 	.word	0x000016f0


	//----- nvinfo : EIATTR_CRS_STACK_SIZE
	.align		4
.L_36:
        /*0068*/ 	.byte	0x04, 0x1e
        /*006a*/ 	.short	(.L_38 - .L_37)
.L_37:
        /*006c*/ 	.word	0x00000000


	//----- nvinfo : EIATTR_CBANK_PARAM_SIZE
	.align		4
.L_38:
        /*0070*/ 	.byte	0x03, 0x19
        /*0072*/ 	.short	0x001c


	//----- nvinfo : EIATTR_PARAM_CBANK
	.align		4
        /*0074*/ 	.byte	0x04, 0x0a
        /*0076*/ 	.short	(.L_40 - .L_39)
	.align		4
.L_39:
        /*0078*/ 	.word	index@(.nv.constant0._Z29privatized_with_shared_kernelPfS_S_i)
        /*007c*/ 	.short	0x0380
        /*007e*/ 	.short	0x001c


	//----- nvinfo : EIATTR_SW_WAR
	.align		4
.L_40:
        /*0080*/ 	.byte	0x04, 0x36
        /*0082*/ 	.short	(.L_42 - .L_41)
.L_41:
        /*0084*/ 	.word	0x00000008
.L_42:


//--------------------- .nv.info._Z17privatized_kernelPfS_S_i --------------------------
	.section	.nv.info._Z17privatized_kernelPfS_S_i,"",@"SHT_CUDA_INFO"
	.sectionflags	@""
	.align	4


	//----- nvinfo : EIATTR_CUDA_API_VERSION
	.align		4
        /*0000*/ 	.byte	0x04, 0x37
        /*0002*/ 	.short	(.L_44 - .L_43)
.L_43:
        /*0004*/ 	.word	0x00000082


	//----- nvinfo : EIATTR_KPARAM_INFO
	.align		4
.L_44:
        /*0008*/ 	.byte	0x04, 0x17
        /*000a*/ 	.short	(.L_46 - .L_45)
.L_45:
        /*000c*/ 	.word	0x00000000
        /*0010*/ 	.short	0x0003
        /*0012*/ 	.short	0x0018
        /*0014*/ 	.byte	0x00, 0xf0, 0x11, 0x00


	//----- nvinfo : EIATTR_KPARAM_INFO
	.align		4
.L_46:
        /*0018*/ 	.byte	0x04, 0x17
        /*001a*/ 	.short	(.L_48 - .L_47)
.L_47:
        /*001c*/ 	.word	0x00000000
        /*0020*/ 	.short	0x0002
        /*0022*/ 	.short	0x0010
        /*0024*/ 	.byte	0x00, 0xf5, 0x21, 0x00


	//----- nvinfo : EIATTR_KPARAM_INFO
	.align		4
.L_48:
        /*0028*/ 	.byte	0x04, 0x17
        /*002a*/ 	.short	(.L_50 - .L_49)
.L_49:
        /*002c*/ 	.word	0x00000000
        /*0030*/ 	.short	0x0001
        /*0032*/ 	.short	0x0008
        /*0034*/ 	.byte	0x00, 0xf5, 0x21, 0x00


	//----- nvinfo : EIATTR_KPARAM_INFO
	.align		4
.L_50:
        /*0038*/ 	.byte	0x04, 0x17
        /*003a*/ 	.short	(.L_52 - .L_51)
.L_51:
        /*003c*/ 	.word	0x00000000
        /*0040*/ 	.short	0x0000
        /*0042*/ 	.short	0x0000
        /*0044*/ 	.byte	0x00, 0xf5, 0x21, 0x00


	//----- nvinfo : EIATTR_SPARSE_MMA_MASK
	.align		4
.L_52:
        /*0048*/ 	.byte	0x03, 0x50
        /*004a*/ 	.short	0x0000


	//----- nvinfo : EIATTR_MAXREG_COUNT
	.align		4
        /*004c*/ 	.byte	0x03, 0x1b
        /*004e*/ 	.short	0x00ff


	//----- nvinfo : EIATTR_MERCURY_ISA_VERSION
	.align		4
        /*0050*/ 	.byte	0x03, 0x5f
        /*0052*/ 	.short	0x0101


	//----- nvinfo : EIATTR_VRC_CTA_INIT_COUNT
	.align		4
        /*0054*/ 	.byte	0x02, 0x4a
	.zero		1
	.zero		1


	//----- nvinfo : EIATTR_EXIT_INSTR_OFFSETS
	.align		4
        /*0058*/ 	.byte	0x04, 0x1c
        /*005a*/ 	.short	(.L_54 - .L_53)


	//   ....[0]....
.L_53:
        /*005c*/ 	.word	0x000011b0


	//   ....[1]....
        /*0060*/ 	.word	0x000011f0


	//----- nvinfo : EIATTR_CRS_STACK_SIZE
	.align		4
.L_54:
        /*0064*/ 	.byte	0x04, 0x1e
        /*0066*/ 	.short	(.L_56 - .L_55)
.L_55:
        /*0068*/ 	.word	0x00000000


	//----- nvinfo : EIATTR_CBANK_PARAM_SIZE
	.align		4
.L_56:
        /*006c*/ 	.byte	0x03, 0x19
        /*006e*/ 	.short	0x001c


	//----- nvinfo : EIATTR_PARAM_CBANK
	.align		4
        /*0070*/ 	.byte	0x04, 0x0a
        /*0072*/ 	.short	(.L_58 - .L_57)
	.align		4
.L_57:
        /*0074*/ 	.word	index@(.nv.constant0._Z17privatized_kernelPfS_S_i)
        /*0078*/ 	.short	0x0380
        /*007a*/ 	.short	0x001c


	//----- nvinfo : EIATTR_SW_WAR
	.align		4
.L_58:
        /*007c*/ 	.byte	0x04, 0x36
        /*007e*/ 	.short	(.L_60 - .L_59)
.L_59:
        /*0080*/ 	.word	0x00000008
.L_60:


//--------------------- .nv.info._Z21non_privatized_kernelPfS_S_i --------------------------
	.section	.nv.info._Z21non_privatized_kernelPfS_S_i,"",@"SHT_CUDA_INFO"
	.sectionflags	@""
	.align	4


	//----- nvinfo : EIATTR_CUDA_API_VERSION
	.align		4
        /*0000*/ 	.byte	0x04, 0x37
        /*0002*/ 	.short	(.L_62 - .L_61)
.L_61:
        /*0004*/ 	.word	0x00000082


	//----- nvinfo : EIATTR_KPARAM_INFO
	.align		4
.L_62:
        /*0008*/ 	.byte	0x04, 0x17
        /*000a*/ 	.short	(.L_64 - .L_63)
.L_63:
        /*000c*/ 	.word	0x00000000
        /*0010*/ 	.short	0x0003
        /*0012*/ 	.short	0x0018
        /*0014*/ 	.byte	0x00, 0xf0, 0x11, 0x00


	//----- nvinfo : EIATTR_KPARAM_INFO
	.align		4
.L_64:
        /*0018*/ 	.byte	0x04, 0x17
        /*001a*/ 	.short	(.L_66 - .L_65)
.L_65:
        /*001c*/ 	.word	0x00000000
        /*0020*/ 	.short	0x0002
        /*0022*/ 	.short	0x0010
        /*0024*/ 	.byte	0x00, 0xf5, 0x21, 0x00


	//----- nvinfo : EIATTR_KPARAM_INFO
	.align		4
.L_66:
        /*0028*/ 	.byte	0x04, 0x17
        /*002a*/ 	.short	(.L_68 - .L_67)
.L_67:
        /*002c*/ 	.word	0x00000000
        /*0030*/ 	.short	0x0001
        /*0032*/ 	.short	0x0008
        /*0034*/ 	.byte	0x00, 0xf5, 0x21, 0x00


	//----- nvinfo : EIATTR_KPARAM_INFO
	.align		4
.L_68:
        /*0038*/ 	.byte	0x04, 0x17
        /*003a*/ 	.short	(.L_70 - .L_69)
.L_69:
        /*003c*/ 	.word	0x00000000
        /*0040*/ 	.short	0x0000
        /*0042*/ 	.short	0x0000
        /*0044*/ 	.byte	0x00, 0xf5, 0x21, 0x00


	//----- nvinfo : EIATTR_SPARSE_MMA_MASK
	.align		4
.L_70:
        /*0048*/ 	.byte	0x03, 0x50
        /*004a*/ 	.short	0x0000


	//----- nvinfo : EIATTR_MAXREG_COUNT
	.align		4
        /*004c*/ 	.byte	0x03, 0x1b
        /*004e*/ 	.short	0x00ff


	//----- nvinfo : EIATTR_MERCURY_ISA_VERSION
	.align		4
        /*0050*/ 	.byte	0x03, 0x5f
        /*0052*/ 	.short	0x0101


	//----- nvinfo : EIATTR_VRC_CTA_INIT_COUNT
	.align		4
        /*0054*/ 	.byte	0x02, 0x4a
	.zero		1
	.zero		1


	//----- nvinfo : EIATTR_EXIT_INSTR_OFFSETS
	.align		4
        /*0058*/ 	.byte	0x04, 0x1c
        /*005a*/ 	.short	(.L_72 - .L_71)


	//   ....[0]....
.L_71:
        /*005c*/ 	.word	0x00001170


	//   ....[1]....
        /*0060*/ 	.word	0x000011b0


	//----- nvinfo : EIATTR_CRS_STACK_SIZE
	.align		4
.L_72:
        /*0064*/ 	.byte	0x04, 0x1e
        /*0066*/ 	.short	(.L_74 - .L_73)
.L_73:
        /*0068*/ 	.word	0x00000000


	//----- nvinfo : EIATTR_CBANK_PARAM_SIZE
	.align		4
.L_74:
        /*006c*/ 	.byte	0x03, 0x19
        /*006e*/ 	.short	0x001c


	//----- nvinfo : EIATTR_PARAM_CBANK
	.align		4
        /*0070*/ 	.byte	0x04, 0x0a
        /*0072*/ 	.short	(.L_76 - .L_75)
	.align		4
.L_75:
        /*0074*/ 	.word	index@(.nv.constant0._Z21non_privatized_kernelPfS_S_i)
        /*0078*/ 	.short	0x0380
        /*007a*/ 	.short	0x001c


	//----- nvinfo : EIATTR_SW_WAR
	.align		4
.L_76:
        /*007c*/ 	.byte	0x04, 0x36
        /*007e*/ 	.short	(.L_78 - .L_77)
.L_77:
        /*0080*/ 	.word	0x00000008
.L_78:


//--------------------- .nv.callgraph             --------------------------
	.section	.nv.callgraph,"",@"SHT_CUDA_CALLGRAPH"
	.align	4
	.sectionentsize	8
	.align		4
        /*0000*/ 	.word	0x00000000
	.align		4
        /*0004*/ 	.word	0xffffffff
	.align		4
        /*0008*/ 	.word	0x00000000
	.align		4
        /*000c*/ 	.word	0xfffffffe
	.align		4
        /*0010*/ 	.word	0x00000000
	.align		4
        /*0014*/ 	.word	0xfffffffd
	.align		4
        /*0018*/ 	.word	0x00000000
	.align		4
        /*001c*/ 	.word	0xfffffffc


//--------------------- .nv.constant4             --------------------------
	.section	.nv.constant4,"a",@progbits
	.align	8
	.align		8
.nv.constant4:
        /*0000*/ 	.dword	__cudart_i2opi_f


//--------------------- .text._Z29privatized_with_shared_kernelPfS_S_i --------------------------
	.section	.text._Z29privatized_with_shared_kernelPfS_S_i,"ax",@progbits
	.align	128
        .global         _Z29privatized_with_shared_kernelPfS_S_i
        .type           _Z29privatized_with_shared_kernelPfS_S_i,@function
        .size           _Z29privatized_with_shared_kernelPfS_S_i,(.L_x_64 - _Z29privatized_with_shared_kernelPfS_S_i)
        .other          _Z29privatized_with_shared_kernelPfS_S_i,@"STO_CUDA_ENTRY STV_DEFAULT"
_Z29privatized_with_shared_kernelPfS_S_i:
.text._Z29privatized_with_shared_kernelPfS_S_i:
[----:B------:R-:W-:Y:S01]  /*0000*/  LDC R1, c[0x0][0x37c] ;  /* 0x0000df00ff017b82 */ /* 0x000fe20000000800 */
[----:B------:R-:W0:Y:S07]  /*0010*/  S2R R3, SR_TID.X ;  /* 0x0000000000037919 */ /* 0x000e2e0000002100 */
[----:B------:R-:W0:Y:S01]  /*0020*/  S2UR UR4, SR_CTAID.X ;  /* 0x00000000000479c3 */ /* 0x000e220000002500 */
[----:B------:R-:W1:Y:S01]  /*0030*/  LDCU UR5, c[0x0][0x398] ;  /* 0x00007300ff0577ac */ /* 0x000e620008000800 */
[----:B------:R-:W-:Y:S01]  /*0040*/  BSSY.RECONVERGENT B0, `(.L_x_0) ;  /* 0x000010e000007945 */ /* 0x000fe20003800200 */
[----:B------:R-:W2:Y:S05]  /*0050*/  LDCU.64 UR6, c[0x0][0x358] ;  /* 0x00006b00ff0677ac */ /* 0x000eaa0008000a00 */
[----:B------:R-:W0:Y:S02]  /*0060*/  LDC R0, c[0x0][0x360] ;  /* 0x0000d800ff007b82 */ /* 0x000e240000000800 */
[----:B0-----:R-:W-:-:S02]  /*0070*/  IMAD R2, R0, UR4, R3 ;  /* 0x0000000400027c24 */ /* 0x001fc4000f8e0203 */
[----:B------:R-:W-:-:S03]  /*0080*/  IMAD.MOV.U32 R3, RZ, RZ, RZ ;  /* 0x000000ffff037224 */ /* 0x000fc600078e00ff */
[----:B-1----:R-:W-:-:S13]  /*0090*/  ISETP.GE.AND P0, PT, R2, UR5, PT ;  /* 0x0000000502007c0c */ /* 0x002fda000bf06270 */
[----:B--2---:R-:W-:Y:S05]  /*00a0*/  @P0 BRA `(.L_x_1) ;  /* 0x00000010001c0947 */ /* 0x004fea0003800000 */
[----:B------:R-:W0:Y:S01]  /*00b0*/  LDCU UR4, c[0x0][0x370] ;  /* 0x00006e00ff0477ac */ /* 0x000e220008000800 */
[----:B------:R-:W-:Y:S02]  /*00c0*/  IMAD.MOV.U32 R3, RZ, RZ, RZ ;  /* 0x000000ffff037224 */ /* 0x000fe400078e00ff */
[----:B------:R-:W-:Y:S02]  /*00d0*/  IMAD.MOV.U32 R10, RZ, RZ, R2 ;  /* 0x000000ffff0a7224 */ /* 0x000fe400078e0002 */
[----:B0-----:R-:W-:-:S07]  /*00e0*/  IMAD R11, R0, UR4, RZ ;  /* 0x00000004000b7c24 */ /* 0x001fce000f8e02ff */
.L_x_15:
[----:B------:R-:W0:Y:S01]  /*00f0*/  LDC.64 R4, c[0x0][0x380] ;  /* 0x0000e000ff047b82 */ /* 0x000e220000000a00 */
[----:B------:R-:W1:Y:S01]  /*0100*/  LDCU UR4, c[0x0][0x398] ;  /* 0x00007300ff0477ac */ /* 0x000e620008000800 */
[----:B0-----:R-:W-:-:S05]  /*0110*/  IMAD.WIDE R4, R10, 0x4, R4 ;  /* 0x000000040a047825 */ /* 0x001fca00078e0204 */
[----:B------:R-:W2:Y:S01]  /*0120*/  LDG.E R12, desc[UR6][R4.64] ;  /* 0x00000006040c7981 */ /* 0x000ea2000c1e1900 */
[----:B------:R-:W-:Y:S01]  /*0130*/  IADD3 R10, PT, PT, R11, R10, RZ ;  /* 0x0000000a0b0a7210 */ /* 0x000fe20007ffe0ff */
[----:B------:R-:W-:Y:S03]  /*0140*/  BSSY.RECONVERGENT B1, `(.L_x_2) ;  /* 0x000006b000017945 */ /* 0x000fe60003800200 */
[----:B-1----:R-:W-:-:S04]  /*0150*/  ISETP.GE.AND P1, PT, R10, UR4, PT ;  /* 0x000000040a007c0c */ /* 0x002fc8000bf26270 */
[----:B------:R-:W-:Y:S01]  /*0160*/  P2R R18, PR, RZ, 0x2 ;  /* 0x00000002ff127803 */ /* 0x000fe20000000000 */
[C---:B--2---:R-:W-:Y:S01]  /*0170*/  FMUL R17, R12.reuse, 0.63661974668502807617 ;  /* 0x3f22f9830c117820 */ /* 0x044fe20000400000 */
[----:B------:R-:W-:-:S05]  /*0180*/  FSETP.GE.AND P0, PT, |R12|, 105615, PT ;  /* 0x47ce47800c00780b */ /* 0x000fca0003f06200 */
[----:B------:R-:W0:Y:S02]  /*0190*/  F2I.NTZ R17, R17 ;  /* 0x0000001100117305 */ /* 0x000e240000203100 */
[----:B0-----:R-:W-:Y:S01]  /*01a0*/  I2FP.F32.S32 R7, R17 ;  /* 0x0000001100077245 */ /* 0x001fe20000201400 */
[----:B------:R-:W-:-:S04]  /*01b0*/  IMAD.MOV.U32 R9, RZ, RZ, R17 ;  /* 0x000000ffff097224 */ /* 0x000fc800078e0011 */
[----:B------:R-:W-:-:S04]  /*01c0*/  FFMA R6, R7, -1.5707962512969970703, R12 ;  /* 0xbfc90fda07067823 */ /* 0x000fc8000000000c */
[----:B------:R-:W-:-:S04]  /*01d0*/  FFMA R6, R7, -7.5497894158615963534e-08, R6 ;  /* 0xb3a2216807067823 */ /* 0x000fc80000000006 */
[----:B------:R-:W-:-:S04]  /*01e0*/  FFMA R8, R7, -5.3903029534742383927e-15, R6 ;  /* 0xa7c234c507087823 */ /* 0x000fc80000000006 */
[----:B------:R-:W-:Y:S01]  /*01f0*/  IMAD.MOV.U32 R4, RZ, RZ, R8 ;  /* 0x000000ffff047224 */ /* 0x000fe200078e0008 */
[----:B------:R-:W-:Y:S06]  /*0200*/  @!P0 BRA `(.L_x_3) ;  /* 0x0000000400788947 */ /* 0x000fec0003800000 */
[----:B------:R-:W-:-:S13]  /*0210*/  FSETP.NEU.AND P0, PT, |R12|, +INF , PT ;  /* 0x7f8000000c00780b */ /* 0x000fda0003f0d200 */
[----:B------:R-:W-:Y:S01]  /*0220*/  @!P0 FMUL R4, RZ, R12 ;  /* 0x0000000cff048220 */ /* 0x000fe20000400000 */
[----:B------:R-:W-:Y:S01]  /*0230*/  @!P0 IMAD.MOV.U32 R17, RZ, RZ, RZ ;  /* 0x000000ffff118224 */ /* 0x000fe200078e00ff */
[----:B------:R-:W-:Y:S06]  /*0240*/  @!P0 BRA `(.L_x_3) ;  /* 0x0000000400688947 */ /* 0x000fec0003800000 */
[----:B------:R-:W-:Y:S02]  /*0250*/  SHF.L.U32 R4, R12, 0x8, RZ ;  /* 0x000000080c047819 */ /* 0x000fe400000006ff */
[----:B------:R-:W-:Y:S01]  /*0260*/  CS2R R14, SRZ ;  /* 0x00000000000e7805 */ /* 0x000fe2000001ff00 */
[----:B------:R-:W0:Y:S01]  /*0270*/  LDCU.64 UR8, c[0x4][URZ] ;  /* 0x01000000ff0877ac */ /* 0x000e220008000a00 */
[----:B------:R-:W-:Y:S01]  /*0280*/  LOP3.LUT R17, R4, 0x80000000, RZ, 0xfc, !PT ;  /* 0x8000000004117812 */ /* 0x000fe200078efcff */
[----:B------:R-:W-:Y:S01]  /*0290*/  UMOV UR5, URZ ;  /* 0x000000ff00057c82 */ /* 0x000fe20008000000 */
[----:B------:R-:W-:-:S05]  /*02a0*/  UMOV UR4, URZ ;  /* 0x000000ff00047c82 */ /* 0x000fca0008000000 */
.L_x_4:
[----:B0-----:R-:W-:Y:S02]  /*02b0*/  IMAD.U32 R4, RZ, RZ, UR8 ;  /* 0x00000008ff047e24 */ /* 0x001fe4000f8e00ff */
[----:B------:R-:W-:-:S05]  /*02c0*/  IMAD.U32 R5, RZ, RZ, UR9 ;  /* 0x00000009ff057e24 */ /* 0x000fca000f8e00ff */
[----:B------:R-:W2:Y:S01]  /*02d0*/  LDG.E.CONSTANT R4, desc[UR6][R4.64] ;  /* 0x0000000604047981 */ /* 0x000ea2000c1e9900 */
[----:B------:R-:W-:Y:S01]  /*02e0*/  UIADD3 UR4, UPT, UPT, UR4, 0x1, URZ ;  /* 0x0000000104047890 */ /* 0x000fe2000fffe0ff */
[C---:B------:R-:W-:Y:S01]  /*02f0*/  ISETP.EQ.AND P0, PT, R14.reuse, RZ, PT ;  /* 0x000000ff0e00720c */ /* 0x040fe20003f02270 */
[----:B------:R-:W-:Y:S01]  /*0300*/  UIADD3 UR8, UP1, UPT, UR8, 0x4, URZ ;  /* 0x0000000408087890 */ /* 0x000fe2000ff3e0ff */
[C---:B------:R-:W-:Y:S01]  /*0310*/  ISETP.EQ.AND P1, PT, R14.reuse, 0x4, PT ;  /* 0x000000040e00780c */ /* 0x040fe20003f22270 */
[----:B------:R-:W-:Y:S01]  /*0320*/  UISETP.NE.AND UP0, UPT, UR4, 0x6, UPT ;  /* 0x000000060400788c */ /* 0x000fe2000bf05270 */
[C---:B------:R-:W-:Y:S01]  /*0330*/  ISETP.EQ.AND P3, PT, R14.reuse, 0xc, PT ;  /* 0x0000000c0e00780c */ /* 0x040fe20003f62270 */
[----:B------:R-:W-:Y:S01]  /*0340*/  UIADD3.X UR9, UPT, UPT, URZ, UR9, URZ, UP1, !UPT ;  /* 0x00000009ff097290 */ /* 0x000fe20008ffe4ff */
[C---:B------:R-:W-:Y:S02]  /*0350*/  ISETP.EQ.AND P4, PT, R14.reuse, 0x10, PT ;  /* 0x000000100e00780c */ /* 0x040fe40003f82270 */
[----:B------:R-:W-:Y:S01]  /*0360*/  ISETP.EQ.AND P5, PT, R14, 0x14, PT ;  /* 0x000000140e00780c */ /* 0x000fe20003fa2270 */
[----:B--2---:R-:W-:-:S03]  /*0370*/  IMAD.WIDE.U32 R6, R4, R17, RZ ;  /* 0x0000001104067225 */ /* 0x004fc600078e00ff */
[----:B------:R-:W-:-:S04]  /*0380*/  IADD3 R6, P2, PT, R6, R15, RZ ;  /* 0x0000000f06067210 */ /* 0x000fc80007f5e0ff */
[----:B------:R-:W-:Y:S01]  /*0390*/  IADD3.X R15, PT, PT, R7, UR5, RZ, P2, !PT ;  /* 0x00000005070f7c10 */ /* 0x000fe200097fe4ff */
[--C-:B------:R-:W-:Y:S01]  /*03a0*/  @P0 IMAD.MOV.U32 R13, RZ, RZ, R6.reuse ;  /* 0x000000ffff0d0224 */ /* 0x100fe200078e0006 */
[C---:B------:R-:W-:Y:S01]  /*03b0*/  ISETP.EQ.AND P2, PT, R14.reuse, 0x8, PT ;  /* 0x000000080e00780c */ /* 0x040fe20003f42270 */
[--C-:B------:R-:W-:Y:S01]  /*03c0*/  @P3 IMAD.MOV.U32 R21, RZ, RZ, R6.reuse ;  /* 0x000000ffff153224 */ /* 0x100fe200078e0006 */
[-C--:B------:R-:W-:Y:S01]  /*03d0*/  @P1 MOV R19, R6.reuse ;  /* 0x0000000600131202 */ /* 0x080fe20000000f00 */
[----:B------:R-:W-:Y:S01]  /*03e0*/  @P4 IMAD.MOV.U32 R22, RZ, RZ, R6 ;  /* 0x000000ffff164224 */ /* 0x000fe200078e0006 */
[----:B------:R-:W-:Y:S01]  /*03f0*/  @P5 MOV R23, R6 ;  /* 0x0000000600175202 */ /* 0x000fe20000000f00 */
[----:B------:R-:W-:-:S08]  /*0400*/  VIADD R14, R14, 0x4 ;  /* 0x000000040e0e7836 */ /* 0x000fd00000000000 */
[----:B------:R-:W-:Y:S01]  /*0410*/  @P2 IMAD.MOV.U32 R20, RZ, RZ, R6 ;  /* 0x000000ffff142224 */ /* 0x000fe200078e0006 */
[----:B------:R-:W-:Y:S06]  /*0420*/  BRA.U UP0, `(.L_x_4) ;  /* 0xfffffffd00a07547 */ /* 0x000fec000b83ffff */
[----:B------:R-:W-:Y:S01]  /*0430*/  SHF.R.U32.HI R4, RZ, 0x17, R12 ;  /* 0x00000017ff047819 */ /* 0x000fe2000001160c */
[----:B------:R-:W-:Y:S03]  /*0440*/  BSSY.RECONVERGENT B2, `(.L_x_5) ;  /* 0x0000028000027945 */ /* 0x000fe60003800200 */
[C---:B------:R-:W-:Y:S02]  /*0450*/  LOP3.LUT R5, R4.reuse, 0xe0, RZ, 0xc0, !PT ;  /* 0x000000e004057812 */ /* 0x040fe400078ec0ff */
[----:B------:R-:W-:-:S03]  /*0460*/  LOP3.LUT P6, RZ, R4, 0x1f, RZ, 0xc0, !PT ;  /* 0x0000001f04ff7812 */ /* 0x000fc600078cc0ff */
[----:B------:R-:W-:-:S05]  /*0470*/  VIADD R5, R5, 0xffffff80 ;  /* 0xffffff8005057836 */ /* 0x000fca0000000000 */
[----:B------:R-:W-:-:S05]  /*0480*/  SHF.R.U32.HI R5, RZ, 0x5, R5 ;  /* 0x00000005ff057819 */ /* 0x000fca0000011605 */
[----:B------:R-:W-:-:S05]  /*0490*/  IMAD.U32 R7, R5, -0x4, RZ ;  /* 0xfffffffc05077824 */ /* 0x000fca00078e00ff */
[C---:B------:R-:W-:Y:S02]  /*04a0*/  ISETP.EQ.AND P3, PT, R7.reuse, -0x18, PT ;  /* 0xffffffe80700780c */ /* 0x040fe40003f62270 */
[C---:B------:R-:W-:Y:S02]  /*04b0*/  ISETP.EQ.AND P4, PT, R7.reuse, -0x14, PT ;  /* 0xffffffec0700780c */ /* 0x040fe40003f82270 */
[C---:B------:R-:W-:Y:S02]  /*04c0*/  ISETP.EQ.AND P0, PT, R7.reuse, -0x10, PT ;  /* 0xfffffff00700780c */ /* 0x040fe40003f02270 */
[C---:B------:R-:W-:Y:S02]  /*04d0*/  ISETP.EQ.AND P1, PT, R7.reuse, -0xc, PT ;  /* 0xfffffff40700780c */ /* 0x040fe40003f22270 */
[C---:B------:R-:W-:Y:S02]  /*04e0*/  ISETP.EQ.AND P2, PT, R7.reuse, -0x8, PT ;  /* 0xfffffff80700780c */ /* 0x040fe40003f42270 */
[----:B------:R-:W-:-:S03]  /*04f0*/  ISETP.EQ.AND P5, PT, R7, 0x4, PT ;  /* 0x000000040700780c */ /* 0x000fc60003fa2270 */
[----:B------:R-:W-:Y:S02]  /*0500*/  @P3 MOV R14, R13 ;  /* 0x0000000d000e3202 */ /* 0x000fe40000000f00 */
[----:B------:R-:W-:Y:S01]  /*0510*/  @P4 IMAD.MOV.U32 R5, RZ, RZ, R13 ;  /* 0x000000ffff054224 */ /* 0x000fe200078e000d */
[C---:B------:R-:W-:Y:S01]  /*0520*/  ISETP.EQ.AND P3, PT, R7.reuse, -0x4, PT ;  /* 0xfffffffc0700780c */ /* 0x040fe20003f62270 */
[--C-:B------:R-:W-:Y:S01]  /*0530*/  @P4 IMAD.MOV.U32 R14, RZ, RZ, R19.reuse ;  /* 0x000000ffff0e4224 */ /* 0x100fe200078e0013 */
[----:B------:R-:W-:Y:S01]  /*0540*/  ISETP.EQ.AND P4, PT, R7, RZ, PT ;  /* 0x000000ff0700720c */ /* 0x000fe20003f82270 */
[----:B------:R-:W-:Y:S01]  /*0550*/  @P0 IMAD.MOV.U32 R5, RZ, RZ, R19 ;  /* 0x000000ffff050224 */ /* 0x000fe200078e0013 */
[----:B------:R-:W-:Y:S01]  /*0560*/  @P0 MOV R14, R20 ;  /* 0x00000014000e0202 */ /* 0x000fe20000000f00 */
[----:B------:R-:W-:Y:S02]  /*0570*/  @P1 IMAD.MOV.U32 R5, RZ, RZ, R20 ;  /* 0x000000ffff051224 */ /* 0x000fe400078e0014 */
[--C-:B------:R-:W-:Y:S01]  /*0580*/  @P1 IMAD.MOV.U32 R14, RZ, RZ, R21.reuse ;  /* 0x000000ffff0e1224 */ /* 0x100fe200078e0015 */
[----:B------:R-:W-:Y:S01]  /*0590*/  @P2 MOV R14, R22 ;  /* 0x00000016000e2202 */ /* 0x000fe20000000f00 */
[----:B------:R-:W-:-:S04]  /*05a0*/  @P2 IMAD.MOV.U32 R5, RZ, RZ, R21 ;  /* 0x000000ffff052224 */ /* 0x000fc800078e0015 */
[----:B------:R-:W-:Y:S02]  /*05b0*/  @P3 IMAD.MOV.U32 R5, RZ, RZ, R22 ;  /* 0x000000ffff053224 */ /* 0x000fe400078e0016 */
[--C-:B------:R-:W-:Y:S01]  /*05c0*/  @P3 IMAD.MOV.U32 R14, RZ, RZ, R23.reuse ;  /* 0x000000ffff0e3224 */ /* 0x100fe200078e0017 */
[----:B------:R-:W-:Y:S01]  /*05d0*/  @P4 MOV R14, R15 ;  /* 0x0000000f000e4202 */ /* 0x000fe20000000f00 */
[----:B------:R-:W-:Y:S02]  /*05e0*/  @P4 IMAD.MOV.U32 R5, RZ, RZ, R23 ;  /* 0x000000ffff054224 */ /* 0x000fe400078e0017 */
[----:B------:R-:W-:Y:S01]  /*05f0*/  @P5 IMAD.MOV.U32 R5, RZ, RZ, R15 ;  /* 0x000000ffff055224 */ /* 0x000fe200078e000f */
[----:B------:R-:W-:Y:S06]  /*0600*/  @!P6 BRA `(.L_x_6) ;  /* 0x00000000002ce947 */ /* 0x000fec0003800000 */
[----:B------:R-:W-:Y:S01]  /*0610*/  @P0 IMAD.MOV.U32 R6, RZ, RZ, R13 ;  /* 0x000000ffff060224 */ /* 0x000fe200078e000d */
[----:B------:R-:W-:Y:S01]  /*0620*/  ISETP.EQ.AND P0, PT, R7, 0x8, PT ;  /* 0x000000080700780c */ /* 0x000fe20003f02270 */
[----:B------:R-:W-:Y:S01]  /*0630*/  @P1 IMAD.MOV.U32 R6, RZ, RZ, R19 ;  /* 0x000000ffff061224 */ /* 0x000fe200078e0013 */
[----:B------:R-:W-:Y:S01]  /*0640*/  @P2 MOV R6, R20 ;  /* 0x0000001400062202 */ /* 0x000fe20000000f00 */
[----:B------:R-:W-:Y:S01]  /*0650*/  @P3 IMAD.MOV.U32 R6, RZ, RZ, R21 ;  /* 0x000000ffff063224 */ /* 0x000fe200078e0015 */
[----:B------:R-:W-:Y:S01]  /*0660*/  LOP3.LUT R4, R4, 0x1f, RZ, 0xc0, !PT ;  /* 0x0000001f04047812 */ /* 0x000fe200078ec0ff */
[----:B------:R-:W-:Y:S02]  /*0670*/  @P4 IMAD.MOV.U32 R6, RZ, RZ, R22 ;  /* 0x000000ffff064224 */ /* 0x000fe400078e0016 */
[----:B------:R-:W-:Y:S01]  /*0680*/  @P5 IMAD.MOV.U32 R6, RZ, RZ, R23 ;  /* 0x000000ffff065224 */ /* 0x000fe200078e0017 */
[----:B------:R-:W-:-:S05]  /*0690*/  SHF.L.W.U32.HI R14, R5, R4, R14 ;  /* 0x00000004050e7219 */ /* 0x000fca0000010e0e */
[----:B------:R-:W-:-:S04]  /*06a0*/  @P0 MOV R6, R15 ;  /* 0x0000000f00060202 */ /* 0x000fc80000000f00 */
[----:B------:R-:W-:-:S07]  /*06b0*/  SHF.L.W.U32.HI R5, R6, R4, R5 ;  /* 0x0000000406057219 */ /* 0x000fce0000010e05 */
.L_x_6:
[----:B------:R-:W-:Y:S05]  /*06c0*/  BSYNC.RECONVERGENT B2 ;  /* 0x0000000000027941 */ /* 0x000fea0003800200 */
.L_x_5:
[C---:B------:R-:W-:Y:S01]  /*06d0*/  SHF.L.W.U32.HI R17, R5.reuse, 0x2, R14 ;  /* 0x0000000205117819 */ /* 0x040fe20000010e0e */
[----:B------:R-:W-:Y:S01]  /*06e0*/  IMAD.SHL.U32 R5, R5, 0x4, RZ ;  /* 0x0000000405057824 */ /* 0x000fe200078e00ff */
[----:B------:R-:W-:Y:S01]  /*06f0*/  UMOV UR4, 0x54442d19 ;  /* 0x54442d1900047882 */ /* 0x000fe20000000000 */
[----:B------:R-:W-:Y:S01]  /*0700*/  UMOV UR5, 0x3bf921fb ;  /* 0x3bf921fb00057882 */ /* 0x000fe20000000000 */
[----:B------:R-:W-:Y:S02]  /*0710*/  SHF.R.S32.HI R6, RZ, 0x1f, R17 ;  /* 0x0000001fff067819 */ /* 0x000fe40000011411 */
[----:B------:R-:W-:Y:S02]  /*0720*/  ISETP.GE.AND P0, PT, R12, RZ, PT ;  /* 0x000000ff0c00720c */ /* 0x000fe40003f06270 */
[C---:B------:R-:W-:Y:S02]  /*0730*/  LOP3.LUT R4, R6.reuse, R5, RZ, 0x3c, !PT ;  /* 0x0000000506047212 */ /* 0x040fe400078e3cff */
[----:B------:R-:W-:-:S02]  /*0740*/  LOP3.LUT R5, R6, R17, RZ, 0x3c, !PT ;  /* 0x0000001106057212 */ /* 0x000fc400078e3cff */
[----:B------:R-:W-:Y:S02]  /*0750*/  SHF.R.U32.HI R14, RZ, 0x1e, R14 ;  /* 0x0000001eff0e7819 */ /* 0x000fe4000001160e */
[C---:B------:R-:W-:Y:S02]  /*0760*/  LOP3.LUT R15, R17.reuse, R12, RZ, 0x3c, !PT ;  /* 0x0000000c110f7212 */ /* 0x040fe400078e3cff */
[----:B------:R-:W0:Y:S01]  /*0770*/  I2F.F64.S64 R4, R4 ;  /* 0x0000000400047312 */ /* 0x000e220000301c00 */
[----:B------:R-:W-:Y:S02]  /*0780*/  LEA.HI R17, R17, R14, RZ, 0x1 ;  /* 0x0000000e11117211 */ /* 0x000fe400078f08ff */
[----:B------:R-:W-:-:S03]  /*0790*/  ISETP.GE.AND P1, PT, R15, RZ, PT ;  /* 0x000000ff0f00720c */ /* 0x000fc60003f26270 */
[----:B------:R-:W-:-:S04]  /*07a0*/  IMAD.MOV R14, RZ, RZ, -R17 ;  /* 0x000000ffff0e7224 */ /* 0x000fc800078e0a11 */
[----:B------:R-:W-:Y:S01]  /*07b0*/  @!P0 IMAD.MOV.U32 R17, RZ, RZ, R14 ;  /* 0x000000ffff118224 */ /* 0x000fe200078e000e */
[----:B0-----:R-:W-:-:S10]  /*07c0*/  DMUL R6, R4, UR4 ;  /* 0x0000000404067c28 */ /* 0x001fd40008000000 */
[----:B------:R-:W0:Y:S02]  /*07d0*/  F2F.F32.F64 R6, R6 ;  /* 0x0000000600067310 */ /* 0x000e240000301000 */
[----:B0-----:R-:W-:-:S07]  /*07e0*/  FSEL R4, -R6, R6, !P1 ;  /* 0x0000000606047208 */ /* 0x001fce0004800100 */
.L_x_3:
[----:B------:R-:W-:Y:S05]  /*07f0*/  BSYNC.RECONVERGENT B1 ;  /* 0x0000000000017941 */ /* 0x000fea0003800200 */
.L_x_2:
[----:B------:R-:W-:Y:S01]  /*0800*/  MOV R14, 0x37cbac00 ;  /* 0x37cbac00000e7802 */ /* 0x000fe20000000f00 */
[----:B------:R-:W-:Y:S01]  /*0810*/  FMUL R5, R4, R4 ;  /* 0x0000000404057220 */ /* 0x000fe20000400000 */
[C---:B------:R-:W-:Y:S01]  /*0820*/  LOP3.LUT R7, R17.reuse, 0x1, RZ, 0xc0, !PT ;  /* 0x0000000111077812 */ /* 0x040fe200078ec0ff */
[----:B------:R-:W-:Y:S01]  /*0830*/  IMAD.MOV.U32 R15, RZ, RZ, 0x3d2aaabb ;  /* 0x3d2aaabbff0f7424 */ /* 0x000fe200078e00ff */
[----:B------:R-:W-:Y:S01]  /*0840*/  LOP3.LUT P1, RZ, R17, 0x2, RZ, 0xc0, !PT ;  /* 0x0000000211ff7812 */ /* 0x000fe2000782c0ff */
[----:B------:R-:W-:Y:S01]  /*0850*/  FFMA R6, R5, R14, -0.0013887860113754868507 ;  /* 0xbab607ed05067423 */ /* 0x000fe2000000000e */
[----:B------:R-:W-:Y:S01]  /*0860*/  ISETP.NE.U32.AND P0, PT, R7, 0x1, PT ;  /* 0x000000010700780c */ /* 0x000fe20003f05070 */
[----:B------:R-:W-:Y:S01]  /*0870*/  IMAD.MOV.U32 R16, RZ, RZ, 0x3effffff ;  /* 0x3effffffff107424 */ /* 0x000fe200078e00ff */
[----:B------:R-:W-:Y:S02]  /*0880*/  BSSY.RECONVERGENT B1, `(.L_x_7) ;  /* 0x0000067000017945 */ /* 0x000fe40003800200 */
[----:B------:R-:W-:-:S02]  /*0890*/  FSEL R6, R6, -0.00019574658654164522886, !P0 ;  /* 0xb94d415306067808 */ /* 0x000fc40004000000 */
[----:B------:R-:W-:Y:S02]  /*08a0*/  FSEL R24, R15, 0.0083327032625675201416, !P0 ;  /* 0x3c0885e40f187808 */ /* 0x000fe40004000000 */
[----:B------:R-:W-:Y:S02]  /*08b0*/  FSEL R17, R4, 1, P0 ;  /* 0x3f80000004117808 */ /* 0x000fe40000000000 */
[----:B------:R-:W-:Y:S01]  /*08c0*/  FSEL R7, -R16, -0.16666662693023681641, !P0 ;  /* 0xbe2aaaa810077808 */ /* 0x000fe20004000100 */
[C---:B------:R-:W-:Y:S01]  /*08d0*/  FFMA R6, R5.reuse, R6, R24 ;  /* 0x0000000605067223 */ /* 0x040fe20000000018 */
[----:B------:R-:W-:Y:S01]  /*08e0*/  FSETP.GE.AND P0, PT, |R12|, 105615, PT ;  /* 0x47ce47800c00780b */ /* 0x000fe20003f06200 */
[C---:B------:R-:W-:Y:S02]  /*08f0*/  FFMA R4, R5.reuse, R17, RZ ;  /* 0x0000001105047223 */ /* 0x040fe400000000ff */
[----:B------:R-:W-:-:S04]  /*0900*/  FFMA R6, R5, R6, R7 ;  /* 0x0000000605067223 */ /* 0x000fc80000000007 */
[----:B------:R-:W-:-:S04]  /*0910*/  FFMA R17, R4, R6, R17 ;  /* 0x0000000604117223 */ /* 0x000fc80000000011 */
[----:B------:R-:W-:Y:S02]  /*0920*/  @P1 FADD R17, RZ, -R17 ;  /* 0x80000011ff111221 */ /* 0x000fe40000000000 */
[----:B------:R-:W-:Y:S05]  /*0930*/  @!P0 BRA `(.L_x_8) ;  /* 0x00000004006c8947 */ /* 0x000fea0003800000 */
[----:B------:R-:W-:-:S13]  /*0940*/  FSETP.NEU.AND P0, PT, |R12|, +INF , PT ;  /* 0x7f8000000c00780b */ /* 0x000fda0003f0d200 */
[----:B------:R-:W-:Y:S01]  /*0950*/  @!P0 FMUL R8, RZ, R12 ;  /* 0x0000000cff088220 */ /* 0x000fe20000400000 */
[----:B------:R-:W-:Y:S01]  /*0960*/  @!P0 IMAD.MOV.U32 R9, RZ, RZ, RZ ;  /* 0x000000ffff098224 */ /* 0x000fe200078e00ff */
[----:B------:R-:W-:Y:S06]  /*0970*/  @!P0 BRA `(.L_x_8) ;  /* 0x00000004005c8947 */ /* 0x000fec0003800000 */
[----:B------:R-:W0:Y:S01]  /*0980*/  LDC.64 R4, c[0x4][RZ] ;  /* 0x01000000ff047b82 */ /* 0x000e220000000a00 */
[----:B------:R-:W-:Y:S01]  /*0990*/  SHF.L.U32 R6, R12, 0x8, RZ ;  /* 0x000000080c067819 */ /* 0x000fe200000006ff */
[----:B------:R-:W-:Y:S01]  /*09a0*/  IMAD.MOV.U32 R25, RZ, RZ, RZ ;  /* 0x000000ffff197224 */ /* 0x000fe200078e00ff */
[----:B------:R-:W-:Y:S01]  /*09b0*/  UMOV UR4, URZ ;  /* 0x000000ff00047c82 */ /* 0x000fe20008000000 */
[----:B------:R-:W-:Y:S01]  /*09c0*/  IMAD.MOV.U32 R27, RZ, RZ, RZ ;  /* 0x000000ffff1b7224 */ /* 0x000fe200078e00ff */
[----:B------:R-:W-:-:S07]  /*09d0*/  LOP3.LUT R29, R6, 0x80000000, RZ, 0xfc, !PT ;  /* 0x80000000061d7812 */ /* 0x000fce00078efcff */
.L_x_9:
[----:B0-----:R-:W-:-:S06]  /*09e0*/  IMAD.WIDE.U32 R6, R27, 0x4, R4 ;  /* 0x000000041b067825 */ /* 0x001fcc00078e0004 */
[----:B------:R-:W2:Y:S01]  /*09f0*/  LDG.E.CONSTANT R6, desc[UR6][R6.64] ;  /* 0x0000000606067981 */ /* 0x000ea2000c1e9900 */
[C---:B------:R-:W-:Y:S01]  /*0a00*/  IMAD.SHL.U32 R24, R27.reuse, 0x4, RZ ;  /* 0x000000041b187824 */ /* 0x040fe200078e00ff */
[----:B------:R-:W-:-:S04]  /*0a10*/  IADD3 R27, PT, PT, R27, 0x1, RZ ;  /* 0x000000011b1b7810 */ /* 0x000fc80007ffe0ff */
[C---:B------:R-:W-:Y:S02]  /*0a20*/  ISETP.EQ.AND P5, PT, R24.reuse, RZ, PT ;  /* 0x000000ff1800720c */ /* 0x040fe40003fa2270 */
[C---:B------:R-:W-:Y:S02]  /*0a30*/  ISETP.EQ.AND P4, PT, R24.reuse, 0x4, PT ;  /* 0x000000041800780c */ /* 0x040fe40003f82270 */
[C---:B------:R-:W-:Y:S02]  /*0a40*/  ISETP.EQ.AND P3, PT, R24.reuse, 0x8, PT ;  /* 0x000000081800780c */ /* 0x040fe40003f62270 */
[C---:B------:R-:W-:Y:S02]  /*0a50*/  ISETP.EQ.AND P2, PT, R24.reuse, 0xc, PT ;  /* 0x0000000c1800780c */ /* 0x040fe40003f42270 */
[----:B------:R-:W-:Y:S01]  /*0a60*/  ISETP.EQ.AND P1, PT, R24, 0x10, PT ;  /* 0x000000101800780c */ /* 0x000fe20003f22270 */
[----:B--2---:R-:W-:-:S03]  /*0a70*/  IMAD.WIDE.U32 R8, R6, R29, RZ ;  /* 0x0000001d06087225 */ /* 0x004fc600078e00ff */
[----:B------:R-:W-:-:S04]  /*0a80*/  IADD3 R8, P0, PT, R8, R25, RZ ;  /* 0x0000001908087210 */ /* 0x000fc80007f1e0ff */
[----:B------:R-:W-:Y:S01]  /*0a90*/  IADD3.X R25, PT, PT, R9, UR4, RZ, P0, !PT ;  /* 0x0000000409197c10 */ /* 0x000fe200087fe4ff */
[--C-:B------:R-:W-:Y:S01]  /*0aa0*/  @P5 IMAD.MOV.U32 R13, RZ, RZ, R8.reuse ;  /* 0x000000ffff0d5224 */ /* 0x100fe200078e0008 */
[----:B------:R-:W-:Y:S01]  /*0ab0*/  ISETP.NE.AND P5, PT, R27, 0x6, PT ;  /* 0x000000061b00780c */ /* 0x000fe20003fa5270 */
[--C-:B------:R-:W-:Y:S01]  /*0ac0*/  @P4 IMAD.MOV.U32 R19, RZ, RZ, R8.reuse ;  /* 0x000000ffff134224 */ /* 0x100fe200078e0008 */
[----:B------:R-:W-:Y:S01]  /*0ad0*/  ISETP.EQ.AND P0, PT, R24, 0x14, PT ;  /* 0x000000141800780c */ /* 0x000fe20003f02270 */
[--C-:B------:R-:W-:Y:S01]  /*0ae0*/  @P3 IMAD.MOV.U32 R20, RZ, RZ, R8.reuse ;  /* 0x000000ffff143224 */ /* 0x100fe200078e0008 */
[----:B------:R-:W-:Y:S01]  /*0af0*/  @P2 MOV R21, R8 ;  /* 0x0000000800152202 */ /* 0x000fe20000000f00 */
[----:B------:R-:W-:-:S10]  /*0b00*/  @P1 IMAD.MOV.U32 R22, RZ, RZ, R8 ;  /* 0x000000ffff161224 */ /* 0x000fd400078e0008 */
[----:B------:R-:W-:Y:S01]  /*0b10*/  @P0 IMAD.MOV.U32 R23, RZ, RZ, R8 ;  /* 0x000000ffff170224 */ /* 0x000fe200078e0008 */
[----:B------:R-:W-:Y:S06]  /*0b20*/  @P5 BRA `(.L_x_9) ;  /* 0xfffffffc00ac5947 */ /* 0x000fec000383ffff */
[----:B------:R-:W-:Y:S01]  /*0b30*/  SHF.R.U32.HI R6, RZ, 0x17, R12 ;  /* 0x00000017ff067819 */ /* 0x000fe2000001160c */
[----:B------:R-:W-:Y:S03]  /*0b40*/  BSSY.RECONVERGENT B2, `(.L_x_10) ;  /* 0x0000028000027945 */ /* 0x000fe60003800200 */
[C---:B------:R-:W-:Y:S02]  /*0b50*/  LOP3.LUT R4, R6.reuse, 0xe0, RZ, 0xc0, !PT ;  /* 0x000000e006047812 */ /* 0x040fe400078ec0ff */
[----:B------:R-:W-:-:S03]  /*0b60*/  LOP3.LUT P6, RZ, R6, 0x1f, RZ, 0xc0, !PT ;  /* 0x0000001f06ff7812 */ /* 0x000fc600078cc0ff */
[----:B------:R-:W-:-:S05]  /*0b70*/  VIADD R4, R4, 0xffffff80 ;  /* 0xffffff8004047836 */ /* 0x000fca0000000000 */
[----:B------:R-:W-:-:S04]  /*0b80*/  SHF.R.U32.HI R4, RZ, 0x5, R4 ;  /* 0x00000005ff047819 */ /* 0x000fc80000011604 */
[----:B------:R-:W-:-:S04]  /*0b90*/  LEA R7, -R4, RZ, 0x2 ;  /* 0x000000ff04077211 */ /* 0x000fc800078e11ff */
[C---:B------:R-:W-:Y:S02]  /*0ba0*/  ISETP.EQ.AND P3, PT, R7.reuse, -0x18, PT ;  /* 0xffffffe80700780c */ /* 0x040fe40003f62270 */
[C---:B------:R-:W-:Y:S02]  /*0bb0*/  ISETP.EQ.AND P4, PT, R7.reuse, -0x14, PT ;  /* 0xffffffec0700780c */ /* 0x040fe40003f82270 */
[C---:B------:R-:W-:Y:S02]  /*0bc0*/  ISETP.EQ.AND P0, PT, R7.reuse, -0x10, PT ;  /* 0xfffffff00700780c */ /* 0x040fe40003f02270 */
[C---:B------:R-:W-:Y:S02]  /*0bd0*/  ISETP.EQ.AND P1, PT, R7.reuse, -0xc, PT ;  /* 0xfffffff40700780c */ /* 0x040fe40003f22270 */
[C---:B------:R-:W-:Y:S02]  /*0be0*/  ISETP.EQ.AND P2, PT, R7.reuse, -0x8, PT ;  /* 0xfffffff80700780c */ /* 0x040fe40003f42270 */
[----:B------:R-:W-:-:S03]  /*0bf0*/  ISETP.EQ.AND P5, PT, R7, 0x4, PT ;  /* 0x000000040700780c */ /* 0x000fc60003fa2270 */
[--C-:B------:R-:W-:Y:S01]  /*0c00*/  @P3 IMAD.MOV.U32 R8, RZ, RZ, R13.reuse ;  /* 0x000000ffff083224 */ /* 0x100fe200078e000d */
[C---:B------:R-:W-:Y:S01]  /*0c10*/  ISETP.EQ.AND P3, PT, R7.reuse, -0x4, PT ;  /* 0xfffffffc0700780c */ /* 0x040fe20003f62270 */
[----:B------:R-:W-:Y:S02]  /*0c20*/  @P4 IMAD.MOV.U32 R4, RZ, RZ, R13 ;  /* 0x000000ffff044224 */ /* 0x000fe400078e000d */
[----:B------:R-:W-:Y:S01]  /*0c30*/  @P4 IMAD.MOV.U32 R8, RZ, RZ, R19 ;  /* 0x000000ffff084224 */ /* 0x000fe200078e0013 */
[----:B------:R-:W-:Y:S01]  /*0c40*/  ISETP.EQ.AND P4, PT, R7, RZ, PT ;  /* 0x000000ff0700720c */ /* 0x000fe20003f82270 */
[--C-:B------:R-:W-:Y:S01]  /*0c50*/  @P0 IMAD.MOV.U32 R8, RZ, RZ, R20.reuse ;  /* 0x000000ffff080224 */ /* 0x100fe200078e0014 */
[----:B------:R-:W-:Y:S01]  /*0c60*/  @P0 MOV R4, R19 ;  /* 0x0000001300040202 */ /* 0x000fe20000000f00 */
[----:B------:R-:W-:Y:S01]  /*0c70*/  @P1 IMAD.MOV.U32 R4, RZ, RZ, R20 ;  /* 0x000000ffff041224 */ /* 0x000fe200078e0014 */
[----:B------:R-:W-:Y:S01]  /*0c80*/  @P1 MOV R8, R21 ;  /* 0x0000001500081202 */ /* 0x000fe20000000f00 */
[----:B------:R-:W-:-:S02]  /*0c90*/  @P2 IMAD.MOV.U32 R4, RZ, RZ, R21 ;  /* 0x000000ffff042224 */ /* 0x000fc400078e0015 */
[----:B------:R-:W-:Y:S02]  /*0ca0*/  @P2 IMAD.MOV.U32 R8, RZ, RZ, R22 ;  /* 0x000000ffff082224 */ /* 0x000fe400078e0016 */
[----:B------:R-:W-:Y:S01]  /*0cb0*/  @P3 MOV R4, R22 ;  /* 0x0000001600043202 */ /* 0x000fe20000000f00 */
[----:B------:R-:W-:-:S03]  /*0cc0*/  @P3 IMAD.MOV.U32 R8, RZ, RZ, R23 ;  /* 0x000000ffff083224 */ /* 0x000fc600078e0017 */
[----:B------:R-:W-:Y:S01]  /*0cd0*/  @P4 IMAD.MOV.U32 R4, RZ, RZ, R23 ;  /* 0x000000ffff044224 */ /* 0x000fe200078e0017 */
[----:B------:R-:W-:Y:S01]  /*0ce0*/  @P4 MOV R8, R25 ;  /* 0x0000001900084202 */ /* 0x000fe20000000f00 */
[----:B------:R-:W-:Y:S01]  /*0cf0*/  @P5 IMAD.MOV.U32 R4, RZ, RZ, R25 ;  /* 0x000000ffff045224 */ /* 0x000fe200078e0019 */
[----:B------:R-:W-:Y:S06]  /*0d00*/  @!P6 BRA `(.L_x_11) ;  /* 0x00000000002ce947 */ /* 0x000fec0003800000 */
[----:B------:R-:W-:Y:S01]  /*0d10*/  @P0 IMAD.MOV.U32 R5, RZ, RZ, R13 ;  /* 0x000000ffff050224 */ /* 0x000fe200078e000d */
[----:B------:R-:W-:Y:S02]  /*0d20*/  ISETP.EQ.AND P0, PT, R7, 0x8, PT ;  /* 0x000000080700780c */ /* 0x000fe40003f02270 */
[----:B------:R-:W-:Y:S01]  /*0d30*/  @P1 MOV R5, R19 ;  /* 0x0000001300051202 */ /* 0x000fe20000000f00 */
[----:B------:R-:W-:Y:S01]  /*0d40*/  @P2 IMAD.MOV.U32 R5, RZ, RZ, R20 ;  /* 0x000000ffff052224 */ /* 0x000fe200078e0014 */
[----:B------:R-:W-:Y:S01]  /*0d50*/  LOP3.LUT R7, R6, 0x1f, RZ, 0xc0, !PT ;  /* 0x0000001f06077812 */ /* 0x000fe200078ec0ff */
[----:B------:R-:W-:Y:S01]  /*0d60*/  @P3 IMAD.MOV.U32 R5, RZ, RZ, R21 ;  /* 0x000000ffff053224 */ /* 0x000fe200078e0015 */
[----:B------:R-:W-:Y:S01]  /*0d70*/  @P4 MOV R5, R22 ;  /* 0x0000001600054202 */ /* 0x000fe20000000f00 */
[----:B------:R-:W-:Y:S01]  /*0d80*/  @P5 IMAD.MOV.U32 R5, RZ, RZ, R23 ;  /* 0x000000ffff055224 */ /* 0x000fe200078e0017 */
[----:B------:R-:W-:-:S05]  /*0d90*/  SHF.L.W.U32.HI R8, R4, R7, R8 ;  /* 0x0000000704087219 */ /* 0x000fca0000010e08 */
[----:B------:R-:W-:-:S05]  /*0da0*/  @P0 IMAD.MOV.U32 R5, RZ, RZ, R25 ;  /* 0x000000ffff050224 */ /* 0x000fca00078e0019 */
[----:B------:R-:W-:-:S07]  /*0db0*/  SHF.L.W.U32.HI R4, R5, R7, R4 ;  /* 0x0000000705047219 */ /* 0x000fce0000010e04 */
.L_x_11:
[----:B------:R-:W-:Y:S05]  /*0dc0*/  BSYNC.RECONVERGENT B2 ;  /* 0x0000000000027941 */ /* 0x000fea0003800200 */
.L_x_10:
[C---:B------:R-:W-:Y:S01]  /*0dd0*/  SHF.L.W.U32.HI R9, R4.reuse, 0x2, R8 ;  /* 0x0000000204097819 */ /* 0x040fe20000010e08 */
[----:B------:R-:W-:Y:S01]  /*0de0*/  UMOV UR4, 0x54442d19 ;  /* 0x54442d1900047882 */ /* 0x000fe20000000000 */
[----:B------:R-:W-:Y:S01]  /*0df0*/  SHF.L.U32 R4, R4, 0x2, RZ ;  /* 0x0000000204047819 */ /* 0x000fe200000006ff */
        /* <DEDUP_REMOVED lines=15> */
.L_x_8:
[----:B------:R-:W-:Y:S05]  /*0ef0*/  BSYNC.RECONVERGENT B1 ;  /* 0x0000000000017941 */ /* 0x000fea0003800200 */
.L_x_7:
[----:B------:R-:W-:Y:S01]  /*0f00*/  FMUL R5, R8, R8 ;  /* 0x0000000808057220 */ /* 0x000fe20000400000 */
[C---:B------:R-:W-:Y:S01]  /*0f10*/  LOP3.LUT R4, R9.reuse, 0x1, RZ, 0xc0, !PT ;  /* 0x0000000109047812 */ /* 0x040fe200078ec0ff */
[----:B------:R-:W-:Y:S01]  /*0f20*/  FADD R7, |R12|, -RZ ;  /* 0x800000ff0c077221 */ /* 0x000fe20000000200 */
[----:B------:R-:W-:Y:S01]  /*0f30*/  IADD3 R9, PT, PT, R9, 0x1, RZ ;  /* 0x0000000109097810 */ /* 0x000fe20007ffe0ff */
[----:B------:R-:W-:Y:S01]  /*0f40*/  FFMA R14, R5, R14, -0.0013887860113754868507 ;  /* 0xbab607ed050e7423 */ /* 0x000fe2000000000e */
[----:B------:R-:W-:Y:S01]  /*0f50*/  ISETP.NE.U32.AND P0, PT, R4, 0x1, PT ;  /* 0x000000010400780c */ /* 0x000fe20003f05070 */
[----:B------:R-:W-:Y:S01]  /*0f60*/  VIADD R6, R7, 0xf3000000 ;  /* 0xf300000007067836 */ /* 0x000fe20000000000 */
[----:B------:R-:W-:Y:S01]  /*0f70*/  LOP3.LUT P1, RZ, R9, 0x2, RZ, 0xc0, !PT ;  /* 0x0000000209ff7812 */ /* 0x000fe2000782c0ff */
[----:B------:R-:W-:Y:S01]  /*0f80*/  BSSY.RECONVERGENT B1, `(.L_x_12) ;  /* 0x0000015000017945 */ /* 0x000fe20003800200 */
[----:B------:R-:W-:Y:S01]  /*0f90*/  FSEL R4, R15, 0.0083327032625675201416, P0 ;  /* 0x3c0885e40f047808 */ /* 0x000fe20000000000 */
[----:B------:R0:W1:Y:S01]  /*0fa0*/  MUFU.RSQ R9, |R12| ;  /* 0x4000000c00097308 */ /* 0x0000620000001400 */
[----:B------:R-:W-:-:S02]  /*0fb0*/  FSEL R14, R14, -0.00019574658654164522886, P0 ;  /* 0xb94d41530e0e7808 */ /* 0x000fc40000000000 */
[----:B------:R-:W-:Y:S02]  /*0fc0*/  FSEL R16, -R16, -0.16666662693023681641, P0 ;  /* 0xbe2aaaa810107808 */ /* 0x000fe40000000100 */
[----:B------:R-:W-:Y:S01]  /*0fd0*/  FSEL R8, R8, 1, !P0 ;  /* 0x3f80000008087808 */ /* 0x000fe20004000000 */
[----:B------:R-:W-:Y:S01]  /*0fe0*/  FFMA R4, R5, R14, R4 ;  /* 0x0000000e05047223 */ /* 0x000fe20000000004 */
[----:B------:R-:W-:-:S03]  /*0ff0*/  ISETP.GT.U32.AND P0, PT, R6, 0x727fffff, PT ;  /* 0x727fffff0600780c */ /* 0x000fc60003f04070 */
[C---:B------:R-:W-:Y:S01]  /*1000*/  FFMA R4, R5.reuse, R4, R16 ;  /* 0x0000000405047223 */ /* 0x040fe20000000010 */
[----:B------:R-:W-:-:S04]  /*1010*/  FFMA R5, R5, R8, RZ ;  /* 0x0000000805057223 */ /* 0x000fc800000000ff */
[----:B------:R-:W-:-:S04]  /*1020*/  FFMA R8, R5, R4, R8 ;  /* 0x0000000405087223 */ /* 0x000fc80000000008 */
[----:B------:R-:W-:Y:S01]  /*1030*/  @P1 FADD R8, RZ, -R8 ;  /* 0x80000008ff081221 */ /* 0x000fe20000000000 */
[----:B01----:R-:W-:Y:S06]  /*1040*/  @!P0 BRA `(.L_x_13) ;  /* 0x0000000000108947 */ /* 0x003fec0003800000 */
[----:B------:R-:W-:-:S07]  /*1050*/  MOV R15, 0x1070 ;  /* 0x00001070000f7802 */ /* 0x000fce0000000f00 */
[----:B------:R-:W-:Y:S05]  /*1060*/  CALL.REL.NOINC `($__internal_0_$__cuda_sm20_sqrt_rn_f32_slowpath) ;  /* 0x0000000400a47944 */ /* 0x000fea0003c00000 */
[----:B------:R-:W-:Y:S01]  /*1070*/  IMAD.MOV.U32 R4, RZ, RZ, R6 ;  /* 0x000000ffff047224 */ /* 0x000fe200078e0006 */
[----:B------:R-:W-:Y:S06]  /*1080*/  BRA `(.L_x_14) ;  /* 0x0000000000107947 */ /* 0x000fec0003800000 */
.L_x_13:
[----:B------:R-:W-:Y:S01]  /*1090*/  FMUL.FTZ R5, |R12|, R9 ;  /* 0x000000090c057220 */ /* 0x000fe20000410200 */
[----:B------:R-:W-:-:S03]  /*10a0*/  FMUL.FTZ R6, R9, 0.5 ;  /* 0x3f00000009067820 */ /* 0x000fc60000410000 */
[----:B------:R-:W-:-:S04]  /*10b0*/  FFMA R4, -R5, R5, |R12| ;  /* 0x0000000505047223 */ /* 0x000fc8000000050c */
[----:B------:R-:W-:-:S07]  /*10c0*/  FFMA R4, R4, R6, R5 ;  /* 0x0000000604047223 */ /* 0x000fce0000000005 */
.L_x_14:
[----:B------:R-:W-:Y:S05]  /*10d0*/  BSYNC.RECONVERGENT B1 ;  /* 0x0000000000017941 */ /* 0x000fea0003800200 */
.L_x_12:
[----:B------:R-:W-:Y:S01]  /*10e0*/  ISETP.NE.AND P0, PT, R18, RZ, PT ;  /* 0x000000ff1200720c */ /* 0x000fe20003f05270 */
[----:B------:R-:W-:-:S04]  /*10f0*/  FFMA R4, R17, R8, R4 ;  /* 0x0000000811047223 */ /* 0x000fc80000000004 */
[----:B------:R-:W-:-:S08]  /*1100*/  FADD R3, R4, R3 ;  /* 0x0000000304037221 */ /* 0x000fd00000000000 */
[----:B------:R-:W-:Y:S05]  /*1110*/  @!P0 BRA `(.L_x_15) ;  /* 0xffffffec00f48947 */ /* 0x000fea000383ffff */
.L_x_1:
[----:B------:R-:W-:Y:S05]  /*1120*/  BSYNC.RECONVERGENT B0 ;  /* 0x0000000000007941 */ /* 0x000fea0003800200 */
.L_x_0:
[----:B------:R-:W0:Y:S01]  /*1130*/  S2R R5, SR_TID.X ;  /* 0x0000000000057919 */ /* 0x000e220000002100 */
[----:B------:R-:W1:Y:S01]  /*1140*/  S2UR UR5, SR_CgaCtaId ;  /* 0x00000000000579c3 */ /* 0x000e620000008800 */
[----:B------:R-:W-:Y:S01]  /*1150*/  UMOV UR4, 0x400 ;  /* 0x0000040000047882 */ /* 0x000fe20000000000 */
[----:B------:R-:W-:Y:S01]  /*1160*/  BSSY.RECONVERGENT B0, `(.L_x_16) ;  /* 0x0000052000007945 */ /* 0x000fe20003800200 */
[----:B-1----:R-:W-:Y:S01]  /*1170*/  ULEA UR4, UR5, UR4, 0x18 ;  /* 0x0000000405047291 */ /* 0x002fe2000f8ec0ff */
[----:B0-----:R-:W-:-:S05]  /*1180*/  ISETP.NE.AND P0, PT, R5, RZ, PT ;  /* 0x000000ff0500720c */ /* 0x001fca0003f05270 */
[----:B------:R-:W-:-:S05]  /*1190*/  LEA R4, R5, UR4, 0x2 ;  /* 0x0000000405047c11 */ /* 0x000fca000f8e10ff */
[----:B------:R0:W-:Y:S01]  /*11a0*/  STS [R4], R3 ;  /* 0x0000000304007388 */ /* 0x0001e20000000800 */
[----:B------:R-:W-:Y:S06]  /*11b0*/  BAR.SYNC.DEFER_BLOCKING 0x0 ;  /* 0x0000000000007b1d */ /* 0x000fec0000010000 */
[----:B------:R-:W-:Y:S05]  /*11c0*/  @P0 BRA `(.L_x_17) ;  /* 0x00000004002c0947 */ /* 0x000fea0003800000 */
[C---:B------:R-:W-:Y:S01]  /*11d0*/  ISETP.GE.U32.AND P0, PT, R0.reuse, 0x10, PT ;  /* 0x000000100000780c */ /* 0x040fe20003f06070 */
[----:B------:R-:W-:Y:S01]  /*11e0*/  IMAD.MOV.U32 R20, RZ, RZ, RZ ;  /* 0x000000ffff147224 */ /* 0x000fe200078e00ff */
[----:B------:R-:W-:Y:S02]  /*11f0*/  LOP3.LUT R22, R0, 0xf, RZ, 0xc0, !PT ;  /* 0x0000000f00167812 */ /* 0x000fe400078ec0ff */
[----:B------:R-:W-:Y:S02]  /*1200*/  MOV R19, RZ ;  /* 0x000000ff00137202 */ /* 0x000fe40000000f00 */
[----:B------:R-:W-:-:S07]  /*1210*/  ISETP.NE.AND P1, PT, R22, RZ, PT ;  /* 0x000000ff1600720c */ /* 0x000fce0003f25270 */
[----:B------:R-:W-:Y:S06]  /*1220*/  @!P0 BRA `(.L_x_18) ;  /* 0x0000000000748947 */ /* 0x000fec0003800000 */
[C---:B------:R-:W-:Y:S01]  /*1230*/  LOP3.LUT R21, R0.reuse, 0xfffffff0, RZ, 0xc0, !PT ;  /* 0xfffffff000157812 */ /* 0x040fe200078ec0ff */
[----:B------:R-:W-:Y:S01]  /*1240*/  IMAD.MOV.U32 R19, RZ, RZ, RZ ;  /* 0x000000ffff137224 */ /* 0x000fe200078e00ff */
[----:B------:R-:W-:Y:S01]  /*1250*/  LOP3.LUT R20, R0, 0x7f0, RZ, 0xc0, !PT ;  /* 0x000007f000147812 */ /* 0x000fe200078ec0ff */
[----:B------:R-:W-:Y:S01]  /*1260*/  UIADD3 UR5, UPT, UPT, UR4, 0x20, URZ ;  /* 0x0000002004057890 */ /* 0x000fe2000fffe0ff */
[----:B------:R-:W-:-:S11]  /*1270*/  IADD3 R21, PT, PT, -R21, RZ, RZ ;  /* 0x000000ff15157210 */ /* 0x000fd60007ffe1ff */
.L_x_19:
[----:B0-----:R-:W0:Y:S01]  /*1280*/  LDS.128 R4, [UR5+-0x20] ;  /* 0xffffe005ff047984 */ /* 0x001e220008000c00 */
[----:B------:R-:W-:-:S03]  /*1290*/  VIADD R21, R21, 0x10 ;  /* 0x0000001015157836 */ /* 0x000fc60000000000 */
[----:B------:R-:W1:Y:S02]  /*12a0*/  LDS.128 R8, [UR5+-0x10] ;  /* 0xfffff005ff087984 */ /* 0x000e640008000c00 */
[----:B------:R-:W-:Y:S02]  /*12b0*/  ISETP.NE.AND P0, PT, R21, RZ, PT ;  /* 0x000000ff1500720c */ /* 0x000fe40003f05270 */
[----:B------:R-:W2:Y:S01]  /*12c0*/  LDS.128 R12, [UR5] ;  /* 0x00000005ff0c7984 */ /* 0x000ea20008000c00 */
[----:B0-----:R-:W-:-:S03]  /*12d0*/  FADD R4, R4, R19 ;  /* 0x0000001304047221 */ /* 0x001fc60000000000 */
[----:B------:R-:W0:Y:S01]  /*12e0*/  LDS.128 R16, [UR5+0x10] ;  /* 0x00001005ff107984 */ /* 0x000e220008000c00 */
[----:B------:R-:W-:Y:S01]  /*12f0*/  UIADD3 UR5, UPT, UPT, UR5, 0x40, URZ ;  /* 0x0000004005057890 */ /* 0x000fe2000fffe0ff */
[----:B------:R-:W-:-:S04]  /*1300*/  FADD R5, R5, R4 ;  /* 0x0000000405057221 */ /* 0x000fc80000000000 */
[----:B------:R-:W-:-:S04]  /*1310*/  FADD R6, R6, R5 ;  /* 0x0000000506067221 */ /* 0x000fc80000000000 */
[----:B------:R-:W-:-:S04]  /*1320*/  FADD R7, R7, R6 ;  /* 0x0000000607077221 */ /* 0x000fc80000000000 */
[----:B-1----:R-:W-:-:S04]  /*1330*/  FADD R8, R7, R8 ;  /* 0x0000000807087221 */ /* 0x002fc80000000000 */
[----:B------:R-:W-:-:S04]  /*1340*/  FADD R9, R9, R8 ;  /* 0x0000000809097221 */ /* 0x000fc80000000000 */
[----:B------:R-:W-:-:S04]  /*1350*/  FADD R10, R10, R9 ;  /* 0x000000090a0a7221 */ /* 0x000fc80000000000 */
[----:B------:R-:W-:-:S04]  /*1360*/  FADD R11, R11, R10 ;  /* 0x0000000a0b0b7221 */ /* 0x000fc80000000000 */
[----:B--2---:R-:W-:-:S04]  /*1370*/  FADD R12, R11, R12 ;  /* 0x0000000c0b0c7221 */ /* 0x004fc80000000000 */
[----:B------:R-:W-:-:S04]  /*1380*/  FADD R13, R13, R12 ;  /* 0x0000000c0d0d7221 */ /* 0x000fc80000000000 */
[----:B------:R-:W-:-:S04]  /*1390*/  FADD R14, R14, R13 ;  /* 0x0000000d0e0e7221 */ /* 0x000fc80000000000 */
[----:B------:R-:W-:-:S04]  /*13a0*/  FADD R15, R15, R14 ;  /* 0x0000000e0f0f7221 */ /* 0x000fc80000000000 */
[----:B0-----:R-:W-:-:S04]  /*13b0*/  FADD R16, R15, R16 ;  /* 0x000000100f107221 */ /* 0x001fc80000000000 */
[----:B------:R-:W-:-:S04]  /*13c0*/  FADD R17, R17, R16 ;  /* 0x0000001011117221 */ /* 0x000fc80000000000 */
[----:B------:R-:W-:-:S04]  /*13d0*/  FADD R18, R18, R17 ;  /* 0x0000001112127221 */ /* 0x000fc80000000000 */
[----:B------:R-:W-:Y:S01]  /*13e0*/  FADD R19, R19, R18 ;  /* 0x0000001213137221 */ /* 0x000fe20000000000 */
[----:B------:R-:W-:Y:S06]  /*13f0*/  @P0 BRA `(.L_x_19) ;  /* 0xfffffffc00a00947 */ /* 0x000fec000383ffff */
.L_x_18:
[----:B------:R-:W-:Y:S05]  /*1400*/  @!P1 BRA `(.L_x_20) ;  /* 0x0000000000949947 */ /* 0x000fea0003800000 */
[----:B------:R-:W-:Y:S02]  /*1410*/  ISETP.GE.U32.AND P0, PT, R22, 0x8, PT ;  /* 0x000000081600780c */ /* 0x000fe40003f06070 */
[----:B------:R-:W-:-:S04]  /*1420*/  LOP3.LUT R13, R0, 0x7, RZ, 0xc0, !PT ;  /* 0x00000007000d7812 */ /* 0x000fc800078ec0ff */
[----:B------:R-:W-:-:S07]  /*1430*/  ISETP.NE.AND P1, PT, R13, RZ, PT ;  /* 0x000000ff0d00720c */ /* 0x000fce0003f25270 */
[----:B------:R-:W-:Y:S06]  /*1440*/  @!P0 BRA `(.L_x_21) ;  /* 0x0000000000308947 */ /* 0x000fec0003800000 */
[C---:B------:R-:W-:Y:S01]  /*1450*/  LEA R12, R20.reuse, UR4, 0x2 ;  /* 0x00000004140c7c11 */ /* 0x040fe2000f8e10ff */
[----:B------:R-:W-:-:S04]  /*1460*/  VIADD R20, R20, 0x8 ;  /* 0x0000000814147836 */ /* 0x000fc80000000000 */
[----:B0-----:R-:W0:Y:S04]  /*1470*/  LDS.128 R4, [R12] ;  /* 0x000000000c047984 */ /* 0x001e280000000c00 */
[----:B------:R-:W1:Y:S01]  /*1480*/  LDS.128 R8, [R12+0x10] ;  /* 0x000010000c087984 */ /* 0x000e620000000c00 */
[----:B0-----:R-:W-:-:S04]  /*1490*/  FADD R4, R19, R4 ;  /* 0x0000000413047221 */ /* 0x001fc80000000000 */
[----:B------:R-:W-:-:S04]  /*14a0*/  FADD R5, R4, R5 ;  /* 0x0000000504057221 */ /* 0x000fc80000000000 */
[----:B------:R-:W-:-:S04]  /*14b0*/  FADD R6, R5, R6 ;  /* 0x0000000605067221 */ /* 0x000fc80000000000 */
[----:B------:R-:W-:-:S04]  /*14c0*/  FADD R7, R6, R7 ;  /* 0x0000000706077221 */ /* 0x000fc80000000000 */
[----:B-1----:R-:W-:-:S04]  /*14d0*/  FADD R8, R7, R8 ;  /* 0x0000000807087221 */ /* 0x002fc80000000000 */
[----:B------:R-:W-:-:S04]  /*14e0*/  FADD R9, R8, R9 ;  /* 0x0000000908097221 */ /* 0x000fc80000000000 */
[----:B------:R-:W-:-:S04]  /*14f0*/  FADD R10, R9, R10 ;  /* 0x0000000a090a7221 */ /* 0x000fc80000000000 */
[----:B------:R-:W-:-:S07]  /*1500*/  FADD R19, R10, R11 ;  /* 0x0000000b0a137221 */ /* 0x000fce0000000000 */
.L_x_21:
[----:B------:R-:W-:Y:S05]  /*1510*/  @!P1 BRA `(.L_x_20) ;  /* 0x0000000000509947 */ /* 0x000fea0003800000 */
[----:B------:R-:W-:Y:S02]  /*1520*/  ISETP.GE.U32.AND P0, PT, R13, 0x4, PT ;  /* 0x000000040d00780c */ /* 0x000fe40003f06070 */
[----:B------:R-:W-:-:S04]  /*1530*/  LOP3.LUT R0, R0, 0x3, RZ, 0xc0, !PT ;  /* 0x0000000300007812 */ /* 0x000fc800078ec0ff */
[----:B------:R-:W-:-:S07]  /*1540*/  ISETP.NE.AND P1, PT, R0, RZ, PT ;  /* 0x000000ff0000720c */ /* 0x000fce0003f25270 */
[----:B------:R-:W-:Y:S06]  /*1550*/  @!P0 BRA `(.L_x_22) ;  /* 0x00000000001c8947 */ /* 0x000fec0003800000 */
[C---:B0-----:R-:W-:Y:S02]  /*1560*/  LEA R4, R20.reuse, UR4, 0x2 ;  /* 0x0000000414047c11 */ /* 0x041fe4000f8e10ff */
[----:B------:R-:W-:-:S04]  /*1570*/  IADD3 R20, PT, PT, R20, 0x4, RZ ;  /* 0x0000000414147810 */ /* 0x000fc80007ffe0ff */
[----:B------:R-:W0:Y:S02]  /*1580*/  LDS.128 R4, [R4] ;  /* 0x0000000004047984 */ /* 0x000e240000000c00 */
[----:B0-----:R-:W-:-:S04]  /*1590*/  FADD R8, R19, R4 ;  /* 0x0000000413087221 */ /* 0x001fc80000000000 */
[----:B------:R-:W-:-:S04]  /*15a0*/  FADD R5, R8, R5 ;  /* 0x0000000508057221 */ /* 0x000fc80000000000 */
[----:B------:R-:W-:-:S04]  /*15b0*/  FADD R6, R5, R6 ;  /* 0x0000000605067221 */ /* 0x000fc80000000000 */
[----:B------:R-:W-:-:S07]  /*15c0*/  FADD R19, R6, R7 ;  /* 0x0000000706137221 */ /* 0x000fce0000000000 */
.L_x_22:
[----:B------:R-:W-:Y:S05]  /*15d0*/  @!P1 BRA `(.L_x_20) ;  /* 0x0000000000209947 */ /* 0x000fea0003800000 */
[----:B------:R-:W-:Y:S01]  /*15e0*/  LEA R20, R20, UR4, 0x2 ;  /* 0x0000000414147c11 */ /* 0x000fe2000f8e10ff */
[----:B------:R-:W-:-:S07]  /*15f0*/  IMAD.MOV R0, RZ, RZ, -R0 ;  /* 0x000000ffff007224 */ /* 0x000fce00078e0a00 */
.L_x_23:
[----:B0-----:R0:W1:Y:S01]  /*1600*/  LDS R4, [R20] ;  /* 0x0000000014047984 */ /* 0x0010620000000800 */
[----:B------:R-:W-:-:S05]  /*1610*/  VIADD R0, R0, 0x1 ;  /* 0x0000000100007836 */ /* 0x000fca0000000000 */
[----:B------:R-:W-:Y:S02]  /*1620*/  ISETP.NE.AND P0, PT, R0, RZ, PT ;  /* 0x000000ff0000720c */ /* 0x000fe40003f05270 */
[----:B0-----:R-:W-:Y:S01]  /*1630*/  IADD3 R20, PT, PT, R20, 0x4, RZ ;  /* 0x0000000414147810 */ /* 0x001fe20007ffe0ff */
[----:B-1----:R-:W-:-:S10]  /*1640*/  FADD R19, R4, R19 ;  /* 0x0000001304137221 */ /* 0x002fd40000000000 */
[----:B------:R-:W-:Y:S05]  /*1650*/  @P0 BRA `(.L_x_23) ;  /* 0xfffffffc00e80947 */ /* 0x000fea000383ffff */
.L_x_20:
[----:B0-----:R-:W0:Y:S02]  /*1660*/  LDC.64 R4, c[0x0][0x390] ;  /* 0x0000e400ff047b82 */ /* 0x001e240000000a00 */
[----:B0-----:R1:W-:Y:S02]  /*1670*/  REDG.E.ADD.F32.FTZ.RN.STRONG.GPU desc[UR6][R4.64], R19 ;  /* 0x00000013040079a6 */ /* 0x0013e4000c12f306 */
.L_x_17:
[----:B------:R-:W-:Y:S05]  /*1680*/  BSYNC.RECONVERGENT B0 ;  /* 0x0000000000007941 */ /* 0x000fea0003800200 */
.L_x_16:
[----:B------:R-:W2:Y:S02]  /*1690*/  LDCU UR5, c[0x0][0x398] ;  /* 0x00007300ff0577ac */ /* 0x000ea40008000800 */
[----:B--2---:R-:W-:-:S13]  /*16a0*/  ISETP.GE.AND P0, PT, R2, UR5, PT ;  /* 0x0000000502007c0c */ /* 0x004fda000bf06270 */
[----:B------:R-:W-:Y:S05]  /*16b0*/  @P0 EXIT ;  /* 0x000000000000094d */ /* 0x000fea0003800000 */
[----:B01----:R-:W0:Y:S02]  /*16c0*/  LDC.64 R4, c[0x0][0x388] ;  /* 0x0000e200ff047b82 */ /* 0x003e240000000a00 */
[----:B0-----:R-:W-:-:S05]  /*16d0*/  IMAD.WIDE R4, R2, 0x4, R4 ;  /* 0x0000000402047825 */ /* 0x001fca00078e0204 */
[----:B------:R-:W-:Y:S01]  /*16e0*/  STG.E desc[UR6][R4.64], R3 ;  /* 0x0000000304007986 */ /* 0x000fe2000c101906 */
[----:B------:R-:W-:Y:S05]  /*16f0*/  EXIT ;  /* 0x000000000000794d */ /* 0x000fea0003800000 */
        .weak           $__internal_0_$__cuda_sm20_sqrt_rn_f32_slowpath
        .type           $__internal_0_$__cuda_sm20_sqrt_rn_f32_slowpath,@function
        .size           $__internal_0_$__cuda_sm20_sqrt_rn_f32_slowpath,(.L_x_64 - $__internal_0_$__cuda_sm20_sqrt_rn_f32_slowpath)
$__internal_0_$__cuda_sm20_sqrt_rn_f32_slowpath:
[----:B------:R-:W-:-:S13]  /*1700*/  LOP3.LUT P0, RZ, R7, 0x7fffffff, RZ, 0xc0, !PT ;  /* 0x7fffffff07ff7812 */ /* 0x000fda000780c0ff */
[----:B------:R-:W-:Y:S01]  /*1710*/  @!P0 IMAD.MOV.U32 R5, RZ, RZ, R7 ;  /* 0x000000ffff058224 */ /* 0x000fe200078e0007 */
[----:B------:R-:W-:Y:S06]  /*1720*/  @!P0 BRA `(.L_x_24) ;  /* 0x0000000000448947 */ /* 0x000fec0003800000 */
[----:B------:R-:W-:Y:S01]  /*1730*/  FSETP.GEU.FTZ.AND P0, PT, R7, RZ, PT ;  /* 0x000000ff0700720b */ /* 0x000fe20003f1e000 */
[----:B------:R-:W-:-:S12]  /*1740*/  IMAD.MOV.U32 R4, RZ, RZ, R7 ;  /* 0x000000ffff047224 */ /* 0x000fd800078e0007 */
[----:B------:R-:W-:Y:S01]  /*1750*/  @!P0 MOV R5, 0x7fffffff ;  /* 0x7fffffff00058802 */ /* 0x000fe20000000f00 */
[----:B------:R-:W-:Y:S06]  /*1760*/  @!P0 BRA `(.L_x_24) ;  /* 0x0000000000348947 */ /* 0x000fec0003800000 */
[----:B------:R-:W-:-:S13]  /*1770*/  FSETP.GTU.FTZ.AND P0, PT, |R4|, +INF , PT ;  /* 0x7f8000000400780b */ /* 0x000fda0003f1c200 */
[----:B------:R-:W-:Y:S01]  /*1780*/  @P0 FADD.FTZ R5, R4, 1 ;  /* 0x3f80000004050421 */ /* 0x000fe20000010000 */
[----:B------:R-:W-:Y:S06]  /*1790*/  @P0 BRA `(.L_x_24) ;  /* 0x0000000000280947 */ /* 0x000fec0003800000 */
[----:B------:R-:W-:-:S13]  /*17a0*/  FSETP.NEU.FTZ.AND P0, PT, |R4|, +INF , PT ;  /* 0x7f8000000400780b */ /* 0x000fda0003f1d200 */
[----:B------:R-:W-:-:S04]  /*17b0*/  @P0 FFMA R6, R4, 1.84467440737095516160e+19, RZ ;  /* 0x5f80000004060823 */ /* 0x000fc800000000ff */
[----:B------:R-:W0:Y:S02]  /*17c0*/  @P0 MUFU.RSQ R5, R6 ;  /* 0x0000000600050308 */ /* 0x000e240000001400 */
[----:B0-----:R-:W-:Y:S01]  /*17d0*/  @P0 FMUL.FTZ R7, R6, R5 ;  /* 0x0000000506070220 */ /* 0x001fe20000410000 */
[----:B------:R-:W-:Y:S01]  /*17e0*/  @P0 FMUL.FTZ R14, R5, 0.5 ;  /* 0x3f000000050e0820 */ /* 0x000fe20000410000 */
[----:B------:R-:W-:Y:S02]  /*17f0*/  @!P0 IMAD.MOV.U32 R5, RZ, RZ, R4 ;  /* 0x000000ffff058224 */ /* 0x000fe400078e0004 */
[----:B------:R-:W-:-:S04]  /*1800*/  @P0 FADD.FTZ R9, -R7, -RZ ;  /* 0x800000ff07090221 */ /* 0x000fc80000010100 */
[----:B------:R-:W-:-:S04]  /*1810*/  @P0 FFMA R12, R7, R9, R6 ;  /* 0x00000009070c0223 */ /* 0x000fc80000000006 */
[----:B------:R-:W-:-:S04]  /*1820*/  @P0 FFMA R12, R12, R14, R7 ;  /* 0x0000000e0c0c0223 */ /* 0x000fc80000000007 */
[----:B------:R-:W-:-:S07]  /*1830*/  @P0 FMUL.FTZ R5, R12, 2.3283064365386962891e-10 ;  /* 0x2f8000000c050820 */ /* 0x000fce0000410000 */
.L_x_24:
[----:B------:R-:W-:Y:S01]  /*1840*/  IMAD.MOV.U32 R6, RZ, RZ, R5 ;  /* 0x000000ffff067224 */ /* 0x000fe200078e0005 */
[----:B------:R-:W-:Y:S01]  /*1850*/  MOV R4, R15 ;  /* 0x0000000f00047202 */ /* 0x000fe20000000f00 */
[----:B------:R-:W-:-:S04]  /*1860*/  IMAD.MOV.U32 R5, RZ, RZ, 0x0 ;  /* 0x00000000ff057424 */ /* 0x000fc800078e00ff */
[----:B------:R-:W-:Y:S05]  /*1870*/  RET.REL.NODEC R4 `(_Z29privatized_with_shared_kernelPfS_S_i) ;  /* 0xffffffe404e07950 */ /* 0x000fea0003c3ffff */
.L_x_25:
[----:B------:R-:W-:-:S00]  /*1880*/  BRA `(.L_x_25) ;  /* 0xfffffffc00fc7947 */ /* 0x000fc0000383ffff */
[----:B------:R-:W-:-:S00]  /*1890*/  NOP ;  /* 0x0000000000007918 */ /* 0x000fc00000000000 */
        /* <DEDUP_REMOVED lines=14> */
.L_x_64:


//--------------------- .text._Z17privatized_kernelPfS_S_i --------------------------
	.section	.text._Z17privatized_kernelPfS_S_i,"ax",@progbits
	.align	128
        .global         _Z17privatized_kernelPfS_S_i
        .type           _Z17privatized_kernelPfS_S_i,@function
        .size           _Z17privatized_kernelPfS_S_i,(.L_x_65 - _Z17privatized_kernelPfS_S_i)
        .other          _Z17privatized_kernelPfS_S_i,@"STO_CUDA_ENTRY STV_DEFAULT"
_Z17privatized_kernelPfS_S_i:
.text._Z17privatized_kernelPfS_S_i:
[----:B------:R-:W-:Y:S01]  /*0000*/  LDC R1, c[0x0][0x37c] ;  /* 0x0000df00ff017b82 */ /* 0x000fe20000000800 */
[----:B------:R-:W0:Y:S07]  /*0010*/  S2R R12, SR_TID.X ;  /* 0x00000000000c7919 */ /* 0x000e2e0000002100 */
[----:B------:R-:W0:Y:S01]  /*0020*/  S2UR UR4, SR_CTAID.X ;  /* 0x00000000000479c3 */ /* 0x000e220000002500 */
[----:B------:R-:W1:Y:S01]  /*0030*/  LDCU UR5, c[0x0][0x398] ;  /* 0x00007300ff0577ac */ /* 0x000e620008000800 */
[----:B------:R-:W-:Y:S01]  /*0040*/  BSSY.RECONVERGENT B0, `(.L_x_26) ;  /* 0x000010e000007945 */ /* 0x000fe20003800200 */
[----:B------:R-:W-:Y:S01]  /*0050*/  IMAD.MOV.U32 R11, RZ, RZ, RZ ;  /* 0x000000ffff0b7224 */ /* 0x000fe200078e00ff */
[----:B------:R-:W2:Y:S04]  /*0060*/  LDCU.64 UR6, c[0x0][0x358] ;  /* 0x00006b00ff0677ac */ /* 0x000ea80008000a00 */
[----:B------:R-:W0:Y:S02]  /*0070*/  LDC R9, c[0x0][0x360] ;  /* 0x0000d800ff097b82 */ /* 0x000e240000000800 */
[----:B0-----:R-:W-:-:S05]  /*0080*/  IMAD R12, R9, UR4, R12 ;  /* 0x00000004090c7c24 */ /* 0x001fca000f8e020c */
[----:B-1----:R-:W-:-:S13]  /*0090*/  ISETP.GE.AND P0, PT, R12, UR5, PT ;  /* 0x000000050c007c0c */ /* 0x002fda000bf06270 */
[----:B--2---:R-:W-:Y:S05]  /*00a0*/  @P0 BRA `(.L_x_27) ;  /* 0x00000010001c0947 */ /* 0x004fea0003800000 */
[----:B------:R-:W0:Y:S01]  /*00b0*/  LDCU UR4, c[0x0][0x370] ;  /* 0x00006e00ff0477ac */ /* 0x000e220008000800 */
[----:B------:R-:W-:Y:S02]  /*00c0*/  IMAD.MOV.U32 R11, RZ, RZ, RZ ;  /* 0x000000ffff0b7224 */ /* 0x000fe400078e00ff */
[----:B------:R-:W-:Y:S02]  /*00d0*/  IMAD.MOV.U32 R10, RZ, RZ, R12 ;  /* 0x000000ffff0a7224 */ /* 0x000fe400078e000c */
[----:B0-----:R-:W-:-:S07]  /*00e0*/  IMAD R9, R9, UR4, RZ ;  /* 0x0000000409097c24 */ /* 0x001fce000f8e02ff */
.L_x_41:
[----:B------:R-:W0:Y:S01]  /*00f0*/  LDC.64 R2, c[0x0][0x380] ;  /* 0x0000e000ff027b82 */ /* 0x000e220000000a00 */
[----:B------:R-:W1:Y:S01]  /*0100*/  LDCU UR4, c[0x0][0x398] ;  /* 0x00007300ff0477ac */ /* 0x000e620008000800 */
[----:B0-----:R-:W-:-:S05]  /*0110*/  IMAD.WIDE R2, R10, 0x4, R2 ;  /* 0x000000040a027825 */ /* 0x001fca00078e0202 */
[----:B------:R-:W2:Y:S01]  /*0120*/  LDG.E R13, desc[UR6][R2.64] ;  /* 0x00000006020d7981 */ /* 0x000ea2000c1e1900 */
[----:B------:R-:W-:Y:S01]  /*0130*/  IMAD.IADD R10, R9, 0x1, R10 ;  /* 0x00000001090a7824 */ /* 0x000fe200078e020a */
[----:B------:R-:W-:Y:S04]  /*0140*/  BSSY.RECONVERGENT B1, `(.L_x_28) ;  /* 0x000006b000017945 */ /* 0x000fe80003800200 */
        /* <DEDUP_REMOVED lines=9> */
[----:B------:R-:W-:-:S05]  /*01e0*/  FFMA R7, R4, -5.3903029534742383927e-15, R5 ;  /* 0xa7c234c504077823 */ /* 0x000fca0000000005 */
[----:B------:R-:W-:Y:S01]  /*01f0*/  MOV R2, R7 ;  /* 0x0000000700027202 */ /* 0x000fe20000000f00 */
[----:B------:R-:W-:Y:S06]  /*0200*/  @!P0 BRA `(.L_x_29) ;  /* 0x0000000400788947 */ /* 0x000fec0003800000 */
[----:B------:R-:W-:-:S13]  /*0210*/  FSETP.NEU.AND P0, PT, |R13|, +INF , PT ;  /* 0x7f8000000d00780b */ /* 0x000fda0003f0d200 */
[----:B------:R-:W-:Y:S01]  /*0220*/  @!P0 FMUL R2, RZ, R13 ;  /* 0x0000000dff028220 */ /* 0x000fe20000400000 */
[----:B------:R-:W-:Y:S01]  /*0230*/  @!P0 IMAD.MOV.U32 R0, RZ, RZ, RZ ;  /* 0x000000ffff008224 */ /* 0x000fe200078e00ff */
[----:B------:R-:W-:Y:S06]  /*0240*/  @!P0 BRA `(.L_x_29) ;  /* 0x0000000400688947 */ /* 0x000fec0003800000 */
[----:B------:R-:W-:Y:S01]  /*0250*/  IMAD.SHL.U32 R0, R13, 0x100, RZ ;  /* 0x000001000d007824 */ /* 0x000fe200078e00ff */
[----:B------:R-:W-:Y:S01]  /*0260*/  CS2R R14, SRZ ;  /* 0x00000000000e7805 */ /* 0x000fe2000001ff00 */
[----:B------:R-:W0:Y:S03]  /*0270*/  LDCU.64 UR8, c[0x4][URZ] ;  /* 0x01000000ff0877ac */ /* 0x000e260008000a00 */
[----:B------:R-:W-:Y:S01]  /*0280*/  LOP3.LUT R23, R0, 0x80000000, RZ, 0xfc, !PT ;  /* 0x8000000000177812 */ /* 0x000fe200078efcff */
[----:B------:R-:W-:Y:S01]  /*0290*/  UMOV UR5, URZ ;  /* 0x000000ff00057c82 */ /* 0x000fe20008000000 */
[----:B------:R-:W-:-:S05]  /*02a0*/  UMOV UR4, URZ ;  /* 0x000000ff00047c82 */ /* 0x000fca0008000000 */
.L_x_30:
        /* <DEDUP_REMOVED lines=18> */
[----:B------:R-:W-:Y:S01]  /*03d0*/  @P1 MOV R20, R0 ;  /* 0x0000000000141202 */ /* 0x000fe20000000f00 */
[--C-:B------:R-:W-:Y:S02]  /*03e0*/  @P4 IMAD.MOV.U32 R17, RZ, RZ, R0.reuse ;  /* 0x000000ffff114224 */ /* 0x100fe400078e0000 */
[----:B------:R-:W-:Y:S02]  /*03f0*/  @P5 IMAD.MOV.U32 R16, RZ, RZ, R0 ;  /* 0x000000ffff105224 */ /* 0x000fe400078e0000 */
[----:B------:R-:W-:-:S06]  /*0400*/  VIADD R14, R14, 0x4 ;  /* 0x000000040e0e7836 */ /* 0x000fcc0000000000 */
[----:B------:R-:W-:Y:S01]  /*0410*/  @P2 IMAD.MOV.U32 R19, RZ, RZ, R0 ;  /* 0x000000ffff132224 */ /* 0x000fe200078e0000 */
[----:B------:R-:W-:Y:S06]  /*0420*/  BRA.U UP0, `(.L_x_30) ;  /* 0xfffffffd00a07547 */ /* 0x000fec000b83ffff */
[----:B------:R-:W-:Y:S01]  /*0430*/  SHF.R.U32.HI R2, RZ, 0x17, R13 ;  /* 0x00000017ff027819 */ /* 0x000fe2000001160d */
[----:B------:R-:W-:Y:S03]  /*0440*/  BSSY.RECONVERGENT B2, `(.L_x_31) ;  /* 0x0000028000027945 */ /* 0x000fe60003800200 */
[C---:B------:R-:W-:Y:S02]  /*0450*/  LOP3.LUT R0, R2.reuse, 0xe0, RZ, 0xc0, !PT ;  /* 0x000000e002007812 */ /* 0x040fe400078ec0ff */
[----:B------:R-:W-:Y:S02]  /*0460*/  LOP3.LUT P6, RZ, R2, 0x1f, RZ, 0xc0, !PT ;  /* 0x0000001f02ff7812 */ /* 0x000fe400078cc0ff */
[----:B------:R-:W-:-:S04]  /*0470*/  IADD3 R0, PT, PT, R0, -0x80, RZ ;  /* 0xffffff8000007810 */ /* 0x000fc80007ffe0ff */
        /* <DEDUP_REMOVED lines=11> */
[--C-:B------:R-:W-:Y:S01]  /*0530*/  @P4 IMAD.MOV.U32 R0, RZ, RZ, R20.reuse ;  /* 0x000000ffff004224 */ /* 0x100fe200078e0014 */
[----:B------:R-:W-:Y:S01]  /*0540*/  ISETP.EQ.AND P4, PT, R5, RZ, PT ;  /* 0x000000ff0500720c */ /* 0x000fe20003f82270 */
[----:B------:R-:W-:Y:S01]  /*0550*/  @P0 IMAD.MOV.U32 R3, RZ, RZ, R20 ;  /* 0x000000ffff030224 */ /* 0x000fe200078e0014 */
[----:B------:R-:W-:Y:S01]  /*0560*/  @P0 MOV R0, R19 ;  /* 0x0000001300000202 */ /* 0x000fe20000000f00 */
[----:B------:R-:W-:Y:S02]  /*0570*/  @P1 IMAD.MOV.U32 R3, RZ, RZ, R19 ;  /* 0x000000ffff031224 */ /* 0x000fe400078e0013 */
[----:B------:R-:W-:-:S02]  /*0580*/  @P1 IMAD.MOV.U32 R0, RZ, RZ, R18 ;  /* 0x000000ffff001224 */ /* 0x000fc400078e0012 */
[----:B------:R-:W-:Y:S02]  /*0590*/  @P2 IMAD.MOV.U32 R3, RZ, RZ, R18 ;  /* 0x000000ffff032224 */ /* 0x000fe400078e0012 */
[--C-:B------:R-:W-:Y:S01]  /*05a0*/  @P2 IMAD.MOV.U32 R0, RZ, RZ, R17.reuse ;  /* 0x000000ffff002224 */ /* 0x100fe200078e0011 */
[----:B------:R-:W-:Y:S01]  /*05b0*/  @P3 MOV R0, R16 ;  /* 0x0000001000003202 */ /* 0x000fe20000000f00 */
[----:B------:R-:W-:Y:S02]  /*05c0*/  @P3 IMAD.MOV.U32 R3, RZ, RZ, R17 ;  /* 0x000000ffff033224 */ /* 0x000fe400078e0011 */
[----:B------:R-:W-:Y:S02]  /*05d0*/  @P4 IMAD.MOV.U32 R3, RZ, RZ, R16 ;  /* 0x000000ffff034224 */ /* 0x000fe400078e0010 */
[--C-:B------:R-:W-:Y:S02]  /*05e0*/  @P4 IMAD.MOV.U32 R0, RZ, RZ, R15.reuse ;  /* 0x000000ffff004224 */ /* 0x100fe400078e000f */
[----:B------:R-:W-:Y:S01]  /*05f0*/  @P5 IMAD.MOV.U32 R3, RZ, RZ, R15 ;  /* 0x000000ffff035224 */ /* 0x000fe200078e000f */
[----:B------:R-:W-:Y:S06]  /*0600*/  @!P6 BRA `(.L_x_32) ;  /* 0x00000000002ce947 */ /* 0x000fec0003800000 */
[----:B------:R-:W-:Y:S01]  /*0610*/  @P0 IMAD.MOV.U32 R4, RZ, RZ, R8 ;  /* 0x000000ffff040224 */ /* 0x000fe200078e0008 */
[----:B------:R-:W-:Y:S02]  /*0620*/  ISETP.EQ.AND P0, PT, R5, 0x8, PT ;  /* 0x000000080500780c */ /* 0x000fe40003f02270 */
[----:B------:R-:W-:Y:S01]  /*0630*/  @P1 MOV R4, R20 ;  /* 0x0000001400041202 */ /* 0x000fe20000000f00 */
[----:B------:R-:W-:Y:S01]  /*0640*/  @P2 IMAD.MOV.U32 R4, RZ, RZ, R19 ;  /* 0x000000ffff042224 */ /* 0x000fe200078e0013 */
[----:B------:R-:W-:Y:S01]  /*0650*/  LOP3.LUT R2, R2, 0x1f, RZ, 0xc0, !PT ;  /* 0x0000001f02027812 */ /* 0x000fe200078ec0ff */
[----:B------:R-:W-:Y:S02]  /*0660*/  @P3 IMAD.MOV.U32 R4, RZ, RZ, R18 ;  /* 0x000000ffff043224 */ /* 0x000fe400078e0012 */
[----:B------:R-:W-:Y:S01]  /*0670*/  @P4 IMAD.MOV.U32 R4, RZ, RZ, R17 ;  /* 0x000000ffff044224 */ /* 0x000fe200078e0011 */
[----:B------:R-:W-:Y:S01]  /*0680*/  SHF.L.W.U32.HI R0, R3, R2, R0 ;  /* 0x0000000203007219 */ /* 0x000fe20000010e00 */
[----:B------:R-:W-:-:S04]  /*0690*/  @P5 IMAD.MOV.U32 R4, RZ, RZ, R16 ;  /* 0x000000ffff045224 */ /* 0x000fc800078e0010 */
[----:B------:R-:W-:-:S04]  /*06a0*/  @P0 MOV R4, R15 ;  /* 0x0000000f00040202 */ /* 0x000fc80000000f00 */
[----:B------:R-:W-:-:S07]  /*06b0*/  SHF.L.W.U32.HI R3, R4, R2, R3 ;  /* 0x0000000204037219 */ /* 0x000fce0000010e03 */
.L_x_32:
[----:B------:R-:W-:Y:S05]  /*06c0*/  BSYNC.RECONVERGENT B2 ;  /* 0x0000000000027941 */ /* 0x000fea0003800200 */
.L_x_31:
        /* <DEDUP_REMOVED lines=18> */
.L_x_29:
[----:B------:R-:W-:Y:S05]  /*07f0*/  BSYNC.RECONVERGENT B1 ;  /* 0x0000000000017941 */ /* 0x000fea0003800200 */
.L_x_28:
[----:B------:R-:W-:Y:S02]  /*0800*/  IMAD.MOV.U32 R15, RZ, RZ, 0x37cbac00 ;  /* 0x37cbac00ff0f7424 */ /* 0x000fe400078e00ff */
[----:B------:R-:W-:Y:S01]  /*0810*/  FMUL R3, R2, R2 ;  /* 0x0000000202037220 */ /* 0x000fe20000400000 */
[C---:B------:R-:W-:Y:S01]  /*0820*/  LOP3.LUT R5, R0.reuse, 0x1, RZ, 0xc0, !PT ;  /* 0x0000000100057812 */ /* 0x040fe200078ec0ff */
[----:B------:R-:W-:Y:S01]  /*0830*/  IMAD.MOV.U32 R23, RZ, RZ, 0x3effffff ;  /* 0x3effffffff177424 */ /* 0x000fe200078e00ff */
[----:B------:R-:W-:Y:S01]  /*0840*/  MOV R22, 0x3d2aaabb ;  /* 0x3d2aaabb00167802 */ /* 0x000fe20000000f00 */
[----:B------:R-:W-:Y:S01]  /*0850*/  FFMA R4, R3, R15, -0.0013887860113754868507 ;  /* 0xbab607ed03047423 */ /* 0x000fe2000000000f */
[----:B------:R-:W-:Y:S01]  /*0860*/  ISETP.NE.U32.AND P0, PT, R5, 0x1, PT ;  /* 0x000000010500780c */ /* 0x000fe20003f05070 */
[----:B------:R-:W-:Y:S01]  /*0870*/  BSSY.RECONVERGENT B1, `(.L_x_33) ;  /* 0x0000068000017945 */ /* 0x000fe20003800200 */
[----:B------:R-:W-:Y:S02]  /*0880*/  LOP3.LUT P1, RZ, R0, 0x2, RZ, 0xc0, !PT ;  /* 0x0000000200ff7812 */ /* 0x000fe4000782c0ff */
[----:B------:R-:W-:-:S02]  /*0890*/  FSEL R4, R4, -0.00019574658654164522886, !P0 ;  /* 0xb94d415304047808 */ /* 0x000fc40004000000 */
[----:B------:R-:W-:Y:S02]  /*08a0*/  FSEL R14, R22, 0.0083327032625675201416, !P0 ;  /* 0x3c0885e4160e7808 */ /* 0x000fe40004000000 */
[----:B------:R-:W-:Y:S02]  /*08b0*/  FSEL R0, R2, 1, P0 ;  /* 0x3f80000002007808 */ /* 0x000fe40000000000 */
[----:B------:R-:W-:Y:S01]  /*08c0*/  FSEL R25, -R23, -0.16666662693023681641, !P0 ;  /* 0xbe2aaaa817197808 */ /* 0x000fe20004000100 */
[----:B------:R-:W-:Y:S01]  /*08d0*/  FFMA R4, R3, R4, R14 ;  /* 0x0000000403047223 */ /* 0x000fe2000000000e */
        /* <DEDUP_REMOVED lines=11> */
[----:B------:R-:W-:Y:S02]  /*0990*/  IMAD.SHL.U32 R0, R13, 0x100, RZ ;  /* 0x000001000d007824 */ /* 0x000fe400078e00ff */
[----:B------:R-:W-:Y:S02]  /*09a0*/  HFMA2 R27, -RZ, RZ, 0, 0 ;  /* 0x00000000ff1b7431 */ /* 0x000fe400000001ff */
[----:B------:R-:W-:Y:S01]  /*09b0*/  IMAD.MOV.U32 R25, RZ, RZ, RZ ;  /* 0x000000ffff197224 */ /* 0x000fe200078e00ff */
[----:B------:R-:W-:Y:S01]  /*09c0*/  UMOV UR4, URZ ;  /* 0x000000ff00047c82 */ /* 0x000fe20008000000 */
[----:B------:R-:W-:-:S07]  /*09d0*/  LOP3.LUT R29, R0, 0x80000000, RZ, 0xfc, !PT ;  /* 0x80000000001d7812 */ /* 0x000fce00078efcff */
.L_x_35:
[----:B0-----:R-:W-:-:S06]  /*09e0*/  IMAD.WIDE.U32 R4, R27, 0x4, R2 ;  /* 0x000000041b047825 */ /* 0x001fcc00078e0002 */
[----:B------:R-:W2:Y:S01]  /*09f0*/  LDG.E.CONSTANT R4, desc[UR6][R4.64] ;  /* 0x0000000604047981 */ /* 0x000ea2000c1e9900 */
[C---:B------:R-:W-:Y:S02]  /*0a00*/  IMAD.SHL.U32 R0, R27.reuse, 0x4, RZ ;  /* 0x000000041b007824 */ /* 0x040fe400078e00ff */
[----:B------:R-:W-:-:S03]  /*0a10*/  VIADD R27, R27, 0x1 ;  /* 0x000000011b1b7836 */ /* 0x000fc60000000000 */
        /* <DEDUP_REMOVED lines=40> */
[----:B------:R-:W-:Y:S01]  /*0ca0*/  @P2 IMAD.MOV.U32 R0, RZ, RZ, R17 ;  /* 0x000000ffff002224 */ /* 0x000fe200078e0011 */
[----:B------:R-:W-:Y:S01]  /*0cb0*/  @P3 MOV R2, R17 ;  /* 0x0000001100023202 */ /* 0x000fe20000000f00 */
[--C-:B------:R-:W-:Y:S02]  /*0cc0*/  @P3 IMAD.MOV.U32 R0, RZ, RZ, R16.reuse ;  /* 0x000000ffff003224 */ /* 0x100fe400078e0010 */
[----:B------:R-:W-:Y:S02]  /*0cd0*/  @P4 IMAD.MOV.U32 R2, RZ, RZ, R16 ;  /* 0x000000ffff024224 */ /* 0x000fe400078e0010 */
[--C-:B------:R-:W-:Y:S02]  /*0ce0*/  @P4 IMAD.MOV.U32 R0, RZ, RZ, R25.reuse ;  /* 0x000000ffff004224 */ /* 0x100fe400078e0019 */
[----:B------:R-:W-:Y:S01]  /*0cf0*/  @P5 IMAD.MOV.U32 R2, RZ, RZ, R25 ;  /* 0x000000ffff025224 */ /* 0x000fe200078e0019 */
[----:B------:R-:W-:Y:S06]  /*0d00*/  @!P6 BRA `(.L_x_37) ;  /* 0x00000000002ce947 */ /* 0x000fec0003800000 */
[----:B------:R-:W-:Y:S01]  /*0d10*/  @P0 MOV R3, R8 ;  /* 0x0000000800030202 */ /* 0x000fe20000000f00 */
[----:B------:R-:W-:Y:S01]  /*0d20*/  @P1 IMAD.MOV.U32 R3, RZ, RZ, R20 ;  /* 0x000000ffff031224 */ /* 0x000fe200078e0014 */
[----:B------:R-:W-:Y:S01]  /*0d30*/  ISETP.EQ.AND P0, PT, R5, 0x8, PT ;  /* 0x000000080500780c */ /* 0x000fe20003f02270 */
[----:B------:R-:W-:Y:S01]  /*0d40*/  @P2 IMAD.MOV.U32 R3, RZ, RZ, R19 ;  /* 0x000000ffff032224 */ /* 0x000fe200078e0013 */
[----:B------:R-:W-:Y:S01]  /*0d50*/  LOP3.LUT R5, R4, 0x1f, RZ, 0xc0, !PT ;  /* 0x0000001f04057812 */ /* 0x000fe200078ec0ff */
[----:B------:R-:W-:Y:S02]  /*0d60*/  @P3 IMAD.MOV.U32 R3, RZ, RZ, R18 ;  /* 0x000000ffff033224 */ /* 0x000fe400078e0012 */
[----:B------:R-:W-:Y:S01]  /*0d70*/  @P4 IMAD.MOV.U32 R3, RZ, RZ, R17 ;  /* 0x000000ffff034224 */ /* 0x000fe200078e0011 */
[----:B------:R-:W-:Y:S02]  /*0d80*/  @P5 MOV R3, R16 ;  /* 0x0000001000035202 */ /* 0x000fe40000000f00 */
[----:B------:R-:W-:-:S05]  /*0d90*/  SHF.L.W.U32.HI R0, R2, R5, R0 ;  /* 0x0000000502007219 */ /* 0x000fca0000010e00 */
[----:B------:R-:W-:-:S05]  /*0da0*/  @P0 IMAD.MOV.U32 R3, RZ, RZ, R25 ;  /* 0x000000ffff030224 */ /* 0x000fca00078e0019 */
[----:B------:R-:W-:-:S07]  /*0db0*/  SHF.L.W.U32.HI R2, R3, R5, R2 ;  /* 0x0000000503027219 */ /* 0x000fce0000010e02 */
.L_x_37:
[----:B------:R-:W-:Y:S05]  /*0dc0*/  BSYNC.RECONVERGENT B2 ;  /* 0x0000000000027941 */ /* 0x000fea0003800200 */
.L_x_36:
        /* <DEDUP_REMOVED lines=18> */
.L_x_34:
[----:B------:R-:W-:Y:S05]  /*0ef0*/  BSYNC.RECONVERGENT B1 ;  /* 0x0000000000017941 */ /* 0x000fea0003800200 */
.L_x_33:
        /* <DEDUP_REMOVED lines=22> */
[----:B------:R-:W-:Y:S05]  /*1060*/  CALL.REL.NOINC `($__internal_1_$__cuda_sm20_sqrt_rn_f32_slowpath) ;  /* 0x0000000000647944 */ /* 0x000fea0003c00000 */
[----:B------:R-:W-:Y:S01]  /*1070*/  IMAD.MOV.U32 R5, RZ, RZ, R2 ;  /* 0x000000ffff057224 */ /* 0x000fe200078e0002 */
[----:B------:R-:W-:Y:S06]  /*1080*/  BRA `(.L_x_40) ;  /* 0x0000000000107947 */ /* 0x000fec0003800000 */
.L_x_39:
[----:B------:R-:W-:Y:S01]  /*1090*/  FMUL.FTZ R0, |R13|, R6 ;  /* 0x000000060d007220 */ /* 0x000fe20000410200 */
[----:B------:R-:W-:-:S03]  /*10a0*/  FMUL.FTZ R2, R6, 0.5 ;  /* 0x3f00000006027820 */ /* 0x000fc60000410000 */
[----:B------:R-:W-:-:S04]  /*10b0*/  FFMA R5, -R0, R0, |R13| ;  /* 0x0000000000057223 */ /* 0x000fc8000000050d */
[----:B------:R-:W-:-:S07]  /*10c0*/  FFMA R5, R5, R2, R0 ;  /* 0x0000000205057223 */ /* 0x000fce0000000000 */
.L_x_40:
[----:B------:R-:W-:Y:S05]  /*10d0*/  BSYNC.RECONVERGENT B1 ;  /* 0x0000000000017941 */ /* 0x000fea0003800200 */
.L_x_38:
[----:B------:R-:W-:Y:S01]  /*10e0*/  ISETP.NE.AND P0, PT, R21, RZ, PT ;  /* 0x000000ff1500720c */ /* 0x000fe20003f05270 */
[----:B------:R-:W-:-:S04]  /*10f0*/  FFMA R14, R14, R3, R5 ;  /* 0x000000030e0e7223 */ /* 0x000fc80000000005 */
[----:B------:R-:W-:-:S08]  /*1100*/  FADD R11, R14, R11 ;  /* 0x0000000b0e0b7221 */ /* 0x000fd00000000000 */
[----:B------:R-:W-:Y:S05]  /*1110*/  @!P0 BRA `(.L_x_41) ;  /* 0xffffffec00f48947 */ /* 0x000fea000383ffff */
.L_x_27:
[----:B------:R-:W-:Y:S05]  /*1120*/  BSYNC.RECONVERGENT B0 ;  /* 0x0000000000007941 */ /* 0x000fea0003800200 */
.L_x_26:
[----:B------:R-:W-:Y:S01]  /*1130*/  ISETP.NE.AND P0, PT, R12, RZ, PT ;  /* 0x000000ff0c00720c */ /* 0x000fe20003f05270 */
[----:B------:R-:W-:-:S12]  /*1140*/  BSSY.RECONVERGENT B0, `(.L_x_42) ;  /* 0x0000004000007945 */ /* 0x000fd80003800200 */
[----:B------:R-:W-:Y:S05]  /*1150*/  @P0 BRA `(.L_x_43) ;  /* 0x0000000000080947 */ /* 0x000fea0003800000 */
[----:B------:R-:W0:Y:S02]  /*1160*/  LDC.64 R2, c[0x0][0x390] ;  /* 0x0000e400ff027b82 */ /* 0x000e240000000a00 */
[----:B0-----:R0:W-:Y:S02]  /*1170*/  REDG.E.ADD.F32.FTZ.RN.STRONG.GPU desc[UR6][R2.64], R11 ;  /* 0x0000000b020079a6 */ /* 0x0011e4000c12f306 */
.L_x_43:
[----:B------:R-:W-:Y:S05]  /*1180*/  BSYNC.RECONVERGENT B0 ;  /* 0x0000000000007941 */ /* 0x000fea0003800200 */
.L_x_42:
[----:B------:R-:W1:Y:S02]  /*1190*/  LDCU UR4, c[0x0][0x398] ;  /* 0x00007300ff0477ac */ /* 0x000e640008000800 */
[----:B-1----:R-:W-:-:S13]  /*11a0*/  ISETP.GE.AND P0, PT, R12, UR4, PT ;  /* 0x000000040c007c0c */ /* 0x002fda000bf06270 */
[----:B------:R-:W-:Y:S05]  /*11b0*/  @P0 EXIT ;  /* 0x000000000000094d */ /* 0x000fea0003800000 */
[----:B0-----:R-:W0:Y:S02]  /*11c0*/  LDC.64 R2, c[0x0][0x388] ;  /* 0x0000e200ff027b82 */ /* 0x001e240000000a00 */
[----:B0-----:R-:W-:-:S05]  /*11d0*/  IMAD.WIDE R12, R12, 0x4, R2 ;  /* 0x000000040c0c7825 */ /* 0x001fca00078e0202 */
[----:B------:R-:W-:Y:S01]  /*11e0*/  STG.E desc[UR6][R12.64], R11 ;  /* 0x0000000b0c007986 */ /* 0x000fe2000c101906 */
[----:B------:R-:W-:Y:S05]  /*11f0*/  EXIT ;  /* 0x000000000000794d */ /* 0x000fea0003800000 */
        .weak           $__internal_1_$__cuda_sm20_sqrt_rn_f32_slowpath
        .type           $__internal_1_$__cuda_sm20_sqrt_rn_f32_slowpath,@function
        .size           $__internal_1_$__cuda_sm20_sqrt_rn_f32_slowpath,(.L_x_65 - $__internal_1_$__cuda_sm20_sqrt_rn_f32_slowpath)
$__internal_1_$__cuda_sm20_sqrt_rn_f32_slowpath:
        /* <DEDUP_REMOVED lines=14> */
[----:B------:R-:W-:-:S03]  /*12e0*/  @P0 FMUL.FTZ R5, R5, 0.5 ;  /* 0x3f00000005050820 */ /* 0x000fc60000410000 */
[----:B------:R-:W-:-:S04]  /*12f0*/  @P0 FADD.FTZ R2, -R7, -RZ ;  /* 0x800000ff07020221 */ /* 0x000fc80000010100 */
[----:B------:R-:W-:Y:S01]  /*1300*/  @P0 FFMA R6, R7, R2, R4 ;  /* 0x0000000207060223 */ /* 0x000fe20000000004 */
[----:B------:R-:W-:-:S03]  /*1310*/  @!P0 IMAD.MOV.U32 R2, RZ, RZ, R0 ;  /* 0x000000ffff028224 */ /* 0x000fc600078e0000 */
[----:B------:R-:W-:-:S04]  /*1320*/  @P0 FFMA R5, R6, R5, R7 ;  /* 0x0000000506050223 */ /* 0x000fc80000000007 */
[----:B------:R-:W-:-:S07]  /*1330*/  @P0 FMUL.FTZ R2, R5, 2.3283064365386962891e-10 ;  /* 0x2f80000005020820 */ /* 0x000fce0000410000 */
.L_x_44:
[----:B------:R-:W-:Y:S02]  /*1340*/  IMAD.MOV.U32 R4, RZ, RZ, R13 ;  /* 0x000000ffff047224 */ /* 0x000fe400078e000d */
[----:B------:R-:W-:-:S04]  /*1350*/  IMAD.MOV.U32 R5, RZ, RZ, 0x0 ;  /* 0x00000000ff057424 */ /* 0x000fc800078e00ff */
[----:B------:R-:W-:Y:S05]  /*1360*/  RET.REL.NODEC R4 `(_Z17privatized_kernelPfS_S_i) ;  /* 0xffffffec04247950 */ /* 0x000fea0003c3ffff */
.L_x_45:
        /* <DEDUP_REMOVED lines=9> */
.L_x_65:


//--------------------- .text._Z21non_privatized_kernelPfS_S_i --------------------------
	.section	.text._Z21non_privatized_kernelPfS_S_i,"ax",@progbits
	.align	128
        .global         _Z21non_privatized_kernelPfS_S_i
        .type           _Z21non_privatized_kernelPfS_S_i,@function
        .size           _Z21non_privatized_kernelPfS_S_i,(.L_x_66 - _Z21non_privatized_kernelPfS_S_i)
        .other          _Z21non_privatized_kernelPfS_S_i,@"STO_CUDA_ENTRY STV_DEFAULT"
_Z21non_privatized_kernelPfS_S_i:
.text._Z21non_privatized_kernelPfS_S_i:
        /* <DEDUP_REMOVED lines=15> */
.L_x_61:
        /* <DEDUP_REMOVED lines=28> */
.L_x_50:
        /* <DEDUP_REMOVED lines=37> */
[----:B------:R-:W-:Y:S01]  /*0500*/  @P3 IMAD.MOV.U32 R0, RZ, RZ, R8 ;  /* 0x000000ffff003224 */ /* 0x000fe200078e0008 */
[C---:B------:R-:W-:Y:S01]  /*0510*/  ISETP.EQ.AND P3, PT, R5.reuse, -0x4, PT ;  /* 0xfffffffc0500780c */ /* 0x040fe20003f62270 */
[--C-:B------:R-:W-:Y:S01]  /*0520*/  @P4 IMAD.MOV.U32 R0, RZ, RZ, R20.reuse ;  /* 0x000000ffff004224 */ /* 0x100fe200078e0014 */
[----:B------:R-:W-:Y:S01]  /*0530*/  @P4 MOV R3, R8 ;  /* 0x0000000800034202 */ /* 0x000fe20000000f00 */
[----:B------:R-:W-:Y:S01]  /*0540*/  @P0 IMAD.MOV.U32 R3, RZ, RZ, R20 ;  /* 0x000000ffff030224 */ /* 0x000fe200078e0014 */
[----:B------:R-:W-:Y:S01]  /*0550*/  ISETP.EQ.AND P4, PT, R5, RZ, PT ;  /* 0x000000ff0500720c */ /* 0x000fe20003f82270 */
[--C-:B------:R-:W-:Y:S01]  /*0560*/  @P0 IMAD.MOV.U32 R0, RZ, RZ, R19.reuse ;  /* 0x000000ffff000224 */ /* 0x100fe200078e0013 */
[----:B------:R-:W-:Y:S01]  /*0570*/  @P1 MOV R0, R18 ;  /* 0x0000001200001202 */ /* 0x000fe20000000f00 */
[----:B------:R-:W-:Y:S02]  /*0580*/  @P1 IMAD.MOV.U32 R3, RZ, RZ, R19 ;  /* 0x000000ffff031224 */ /* 0x000fe400078e0013 */
[----:B------:R-:W-:-:S02]  /*0590*/  @P2 IMAD.MOV.U32 R3, RZ, RZ, R18 ;  /* 0x000000ffff032224 */ /* 0x000fc400078e0012 */
[--C-:B------:R-:W-:Y:S02]  /*05a0*/  @P2 IMAD.MOV.U32 R0, RZ, RZ, R17.reuse ;  /* 0x000000ffff002224 */ /* 0x100fe400078e0011 */
[----:B------:R-:W-:Y:S02]  /*05b0*/  @P3 IMAD.MOV.U32 R3, RZ, RZ, R17 ;  /* 0x000000ffff033224 */ /* 0x000fe400078e0011 */
[----:B------:R-:W-:Y:S02]  /*05c0*/  @P3 IMAD.MOV.U32 R0, RZ, RZ, R16 ;  /* 0x000000ffff003224 */ /* 0x000fe400078e0010 */
[----:B------:R-:W-:Y:S01]  /*05d0*/  @P4 MOV R3, R16 ;  /* 0x0000001000034202 */ /* 0x000fe20000000f00 */
[--C-:B------:R-:W-:Y:S02]  /*05e0*/  @P4 IMAD.MOV.U32 R0, RZ, RZ, R15.reuse ;  /* 0x000000ffff004224 */ /* 0x100fe400078e000f */
        /* <DEDUP_REMOVED lines=11> */
[----:B------:R-:W-:-:S05]  /*06a0*/  @P0 IMAD.MOV.U32 R4, RZ, RZ, R15 ;  /* 0x000000ffff040224 */ /* 0x000fca00078e000f */
[----:B------:R-:W-:-:S07]  /*06b0*/  SHF.L.W.U32.HI R3, R4, R2, R3 ;  /* 0x0000000204037219 */ /* 0x000fce0000010e03 */
.L_x_52:
[----:B------:R-:W-:Y:S05]  /*06c0*/  BSYNC.RECONVERGENT B2 ;  /* 0x0000000000027941 */ /* 0x000fea0003800200 */
.L_x_51:
        /* <DEDUP_REMOVED lines=18> */
.L_x_49:
[----:B------:R-:W-:Y:S05]  /*07f0*/  BSYNC.RECONVERGENT B1 ;  /* 0x0000000000017941 */ /* 0x000fea0003800200 */
.L_x_48:
        /* <DEDUP_REMOVED lines=25> */
[----:B------:R-:W-:Y:S01]  /*0990*/  IMAD.SHL.U32 R0, R13, 0x100, RZ ;  /* 0x000001000d007824 */ /* 0x000fe200078e00ff */
[----:B------:R-:W-:Y:S01]  /*09a0*/  UMOV UR4, URZ ;  /* 0x000000ff00047c82 */ /* 0x000fe20008000000 */
[----:B------:R-:W-:Y:S02]  /*09b0*/  IMAD.MOV.U32 R25, RZ, RZ, RZ ;  /* 0x000000ffff197224 */ /* 0x000fe400078e00ff */
[----:B------:R-:W-:Y:S01]  /*09c0*/  IMAD.MOV.U32 R27, RZ, RZ, RZ ;  /* 0x000000ffff1b7224 */ /* 0x000fe200078e00ff */
[----:B------:R-:W-:-:S07]  /*09d0*/  LOP3.LUT R29, R0, 0x80000000, RZ, 0xfc, !PT ;  /* 0x80000000001d7812 */ /* 0x000fce00078efcff */
.L_x_55:
[----:B0-----:R-:W-:-:S06]  /*09e0*/  IMAD.WIDE.U32 R4, R27, 0x4, R2 ;  /* 0x000000041b047825 */ /* 0x001fcc00078e0002 */
[----:B------:R-:W2:Y:S01]  /*09f0*/  LDG.E.CONSTANT R4, desc[UR6][R4.64] ;  /* 0x0000000604047981 */ /* 0x000ea2000c1e9900 */
[C---:B------:R-:W-:Y:S01]  /*0a00*/  SHF.L.U32 R0, R27.reuse, 0x2, RZ ;  /* 0x000000021b007819 */ /* 0x040fe200000006ff */
        /* <DEDUP_REMOVED lines=39> */
[----:B------:R-:W-:-:S02]  /*0c80*/  @P1 IMAD.MOV.U32 R0, RZ, RZ, R18 ;  /* 0x000000ffff001224 */ /* 0x000fc400078e0012 */
[----:B------:R-:W-:Y:S02]  /*0c90*/  @P2 IMAD.MOV.U32 R2, RZ, RZ, R18 ;  /* 0x000000ffff022224 */ /* 0x000fe400078e0012 */
[--C-:B------:R-:W-:Y:S02]  /*0ca0*/  @P2 IMAD.MOV.U32 R0, RZ, RZ, R17.reuse ;  /* 0x000000ffff002224 */ /* 0x100fe400078e0011 */
[----:B------:R-:W-:Y:S01]  /*0cb0*/  @P3 IMAD.MOV.U32 R2, RZ, RZ, R17 ;  /* 0x000000ffff023224 */ /* 0x000fe200078e0011 */
[----:B------:R-:W-:Y:S01]  /*0cc0*/  @P3 MOV R0, R16 ;  /* 0x0000001000003202 */ /* 0x000fe20000000f00 */
        /* <DEDUP_REMOVED lines=15> */
.L_x_57:
[----:B------:R-:W-:Y:S05]  /*0dc0*/  BSYNC.RECONVERGENT B2 ;  /* 0x0000000000027941 */ /* 0x000fea0003800200 */
.L_x_56:
        /* <DEDUP_REMOVED lines=18> */
.L_x_54:
[----:B------:R-:W-:Y:S05]  /*0ef0*/  BSYNC.RECONVERGENT B1 ;  /* 0x0000000000017941 */ /* 0x000fea0003800200 */
.L_x_53:
[----:B------:R-:W-:Y:S01]  /*0f00*/  FMUL R2, R7, R7 ;  /* 0x0000000707027220 */ /* 0x000fe20000400000 */
[C---:B------:R-:W-:Y:S01]  /*0f10*/  LOP3.LUT R0, R6.reuse, 0x1, RZ, 0xc0, !PT ;  /* 0x0000000106007812 */ /* 0x040fe200078ec0ff */
[----:B------:R-:W-:Y:S01]  /*0f20*/  FADD R5, |R13|, -RZ ;  /* 0x800000ff0d057221 */ /* 0x000fe20000000200 */
[----:B------:R-:W-:Y:S02]  /*0f30*/  VIADD R6, R6, 0x1 ;  /* 0x0000000106067836 */ /* 0x000fe40000000000 */
[----:B------:R-:W-:Y:S01]  /*0f40*/  FFMA R15, R2, R15, -0.0013887860113754868507 ;  /* 0xbab607ed020f7423 */ /* 0x000fe2000000000f */
[----:B------:R-:W-:Y:S01]  /*0f50*/  ISETP.NE.U32.AND P0, PT, R0, 0x1, PT ;  /* 0x000000010000780c */ /* 0x000fe20003f05070 */
[----:B------:R-:W-:Y:S01]  /*0f60*/  BSSY.RECONVERGENT B1, `(.L_x_58) ;  /* 0x0000017000017945 */ /* 0x000fe20003800200 */
[----:B------:R-:W-:Y:S02]  /*0f70*/  IADD3 R4, PT, PT, R5, -0xd000000, RZ ;  /* 0xf300000005047810 */ /* 0x000fe40007ffe0ff */
[----:B------:R-:W-:-:S02]  /*0f80*/  FSEL R3, R22, 0.0083327032625675201416, P0 ;  /* 0x3c0885e416037808 */ /* 0x000fc40000000000 */
[----:B------:R-:W-:Y:S02]  /*0f90*/  FSEL R15, R15, -0.00019574658654164522886, P0 ;  /* 0xb94d41530f0f7808 */ /* 0x000fe40000000000 */
[----:B------:R-:W-:Y:S02]  /*0fa0*/  FSEL R23, -R23, -0.16666662693023681641, P0 ;  /* 0xbe2aaaa817177808 */ /* 0x000fe40000000100 */
[----:B------:R-:W-:Y:S01]  /*0fb0*/  FSEL R0, R7, 1, !P0 ;  /* 0x3f80000007007808 */ /* 0x000fe20004000000 */
[----:B------:R-:W-:Y:S01]  /*0fc0*/  FFMA R3, R2, R15, R3 ;  /* 0x0000000f02037223 */ /* 0x000fe20000000003 */
[----:B------:R-:W-:Y:S02]  /*0fd0*/  ISETP.GT.U32.AND P0, PT, R4, 0x727fffff, PT ;  /* 0x727fffff0400780c */ /* 0x000fe40003f04070 */
[----:B------:R-:W-:Y:S01]  /*0fe0*/  LOP3.LUT P1, RZ, R6, 0x2, RZ, 0xc0, !PT ;  /* 0x0000000206ff7812 */ /* 0x000fe2000782c0ff */
[C---:B------:R-:W-:Y:S01]  /*0ff0*/  FFMA R23, R2.reuse, R3, R23 ;  /* 0x0000000302177223 */ /* 0x040fe20000000017 */
[----:B------:R0:W1:Y:S01]  /*1000*/  MUFU.RSQ R6, |R13| ;  /* 0x4000000d00067308 */ /* 0x0000620000001400 */
[----:B------:R-:W-:-:S04]  /*1010*/  FFMA R3, R2, R0, RZ ;  /* 0x0000000002037223 */ /* 0x000fc800000000ff */
[----:B------:R-:W-:-:S06]  /*1020*/  FFMA R3, R3, R23, R0 ;  /* 0x0000001703037223 */ /* 0x000fcc0000000000 */
[----:B------:R-:W-:Y:S01]  /*1030*/  @P1 FADD R3, RZ, -R3 ;  /* 0x80000003ff031221 */ /* 0x000fe20000000000 */
[----:B0-----:R-:W-:Y:S06]  /*1040*/  @!P0 BRA `(.L_x_59) ;  /* 0x0000000000108947 */ /* 0x001fec0003800000 */
[----:B------:R-:W-:-:S07]  /*1050*/  MOV R13, 0x1070 ;  /* 0x00001070000d7802 */ /* 0x000fce0000000f00 */
[----:B-1----:R-:W-:Y:S05]  /*1060*/  CALL.REL.NOINC `($__internal_2_$__cuda_sm20_sqrt_rn_f32_slowpath) ;  /* 0x0000000000547944 */ /* 0x002fea0003c00000 */
[----:B------:R-:W-:Y:S01]  /*1070*/  IMAD.MOV.U32 R5, RZ, RZ, R2 ;  /* 0x000000ffff057224 */ /* 0x000fe200078e0002 */
[----:B------:R-:W-:Y:S06]  /*1080*/  BRA `(.L_x_60) ;  /* 0x0000000000107947 */ /* 0x000fec0003800000 */
.L_x_59:
[----:B-1----:R-:W-:Y:S01]  /*1090*/  FMUL.FTZ R0, |R13|, R6 ;  /* 0x000000060d007220 */ /* 0x002fe20000410200 */
[----:B------:R-:W-:-:S03]  /*10a0*/  FMUL.FTZ R2, R6, 0.5 ;  /* 0x3f00000006027820 */ /* 0x000fc60000410000 */
[----:B------:R-:W-:-:S04]  /*10b0*/  FFMA R5, -R0, R0, |R13| ;  /* 0x0000000000057223 */ /* 0x000fc8000000050d */
[----:B------:R-:W-:-:S07]  /*10c0*/  FFMA R5, R5, R2, R0 ;  /* 0x0000000205057223 */ /* 0x000fce0000000000 */
.L_x_60:
[----:B------:R-:W-:Y:S05]  /*10d0*/  BSYNC.RECONVERGENT B1 ;  /* 0x0000000000017941 */ /* 0x000fea0003800200 */
.L_x_58:
[----:B------:R-:W-:Y:S01]  /*10e0*/  ISETP.NE.AND P0, PT, R21, RZ, PT ;  /* 0x000000ff1500720c */ /* 0x000fe20003f05270 */
[----:B------:R-:W-:-:S04]  /*10f0*/  FFMA R14, R14, R3, R5 ;  /* 0x000000030e0e7223 */ /* 0x000fc80000000005 */
[----:B------:R-:W-:-:S08]  /*1100*/  FADD R11, R14, R11 ;  /* 0x0000000b0e0b7221 */ /* 0x000fd00000000000 */
[----:B------:R-:W-:Y:S05]  /*1110*/  @!P0 BRA `(.L_x_61) ;  /* 0xffffffec00f48947 */ /* 0x000fea000383ffff */
.L_x_47:
[----:B------:R-:W-:Y:S05]  /*1120*/  BSYNC.RECONVERGENT B0 ;  /* 0x0000000000007941 */ /* 0x000fea0003800200 */
.L_x_46:
[----:B------:R-:W0:Y:S01]  /*1130*/  LDCU UR4, c[0x0][0x398] ;  /* 0x00007300ff0477ac */ /* 0x000e220008000800 */
[----:B------:R-:W1:Y:S01]  /*1140*/  LDC.64 R2, c[0x0][0x390] ;  /* 0x0000e400ff027b82 */ /* 0x000e620000000a00 */
[----:B0-----:R-:W-:Y:S01]  /*1150*/  ISETP.GE.AND P0, PT, R12, UR4, PT ;  /* 0x000000040c007c0c */ /* 0x001fe2000bf06270 */
[----:B-1----:R0:W-:-:S12]  /*1160*/  REDG.E.ADD.F32.FTZ.RN.STRONG.GPU desc[UR6][R2.64], R11 ;  /* 0x0000000b020079a6 */ /* 0x0021d8000c12f306 */
[----:B------:R-:W-:Y:S05]  /*1170*/  @P0 EXIT ;  /* 0x000000000000094d */ /* 0x000fea0003800000 */
[----:B0-----:R-:W0:Y:S02]  /*1180*/  LDC.64 R2, c[0x0][0x388] ;  /* 0x0000e200ff027b82 */ /* 0x001e240000000a00 */
[----:B0-----:R-:W-:-:S05]  /*1190*/  IMAD.WIDE R12, R12, 0x4, R2 ;  /* 0x000000040c0c7825 */ /* 0x001fca00078e0202 */
[----:B------:R-:W-:Y:S01]  /*11a0*/  STG.E desc[UR6][R12.64], R11 ;  /* 0x0000000b0c007986 */ /* 0x000fe2000c101906 */
[----:B------:R-:W-:Y:S05]  /*11b0*/  EXIT ;  /* 0x000000000000794d */ /* 0x000fea0003800000 */
        .weak           $__internal_2_$__cuda_sm20_sqrt_rn_f32_slowpath
        .type           $__internal_2_$__cuda_sm20_sqrt_rn_f32_slowpath,@function
        .size           $__internal_2_$__cuda_sm20_sqrt_rn_f32_slowpath,(.L_x_66 - $__internal_2_$__cuda_sm20_sqrt_rn_f32_slowpath)
$__internal_2_$__cuda_sm20_sqrt_rn_f32_slowpath:
[----:B------:R-:W-:-:S13]  /*11c0*/  LOP3.LUT P0, RZ, R5, 0x7fffffff, RZ, 0xc0, !PT ;  /* 0x7fffffff05ff7812 */ /* 0x000fda000780c0ff */
[----:B------:R-:W-:Y:S01]  /*11d0*/  @!P0 IMAD.MOV.U32 R2, RZ, RZ, R5 ;  /* 0x000000ffff028224 */ /* 0x000fe200078e0005 */
[----:B------:R-:W-:Y:S06]  /*11e0*/  @!P0 BRA `(.L_x_62) ;  /* 0x0000000000448947 */ /* 0x000fec0003800000 */
[----:B------:R-:W-:Y:S01]  /*11f0*/  FSETP.GEU.FTZ.AND P0, PT, R5, RZ, PT ;  /* 0x000000ff0500720b */ /* 0x000fe20003f1e000 */
[----:B------:R-:W-:-:S12]  /*1200*/  IMAD.MOV.U32 R0, RZ, RZ, R5 ;  /* 0x000000ffff007224 */ /* 0x000fd800078e0005 */
[----:B------:R-:W-:Y:S01]  /*1210*/  @!P0 IMAD.MOV.U32 R2, RZ, RZ, 0x7fffffff ;  /* 0x7fffffffff028424 */ /* 0x000fe200078e00ff */
        /* <DEDUP_REMOVED lines=11> */
[----:B------:R-:W-:-:S03]  /*12d0*/  @!P0 MOV R2, R0 ;  /* 0x0000000000028202 */ /* 0x000fc60000000f00 */
[----:B------:R-:W-:-:S04]  /*12e0*/  @P0 FFMA R5, R6, R5, R7 ;  /* 0x0000000506050223 */ /* 0x000fc80000000007 */
[----:B------:R-:W-:-:S07]  /*12f0*/  @P0 FMUL.FTZ R2, R5, 2.3283064365386962891e-10 ;  /* 0x2f80000005020820 */ /* 0x000fce0000410000 */
.L_x_62:
[----:B------:R-:W-:Y:S02]  /*1300*/  IMAD.MOV.U32 R4, RZ, RZ, R13 ;  /* 0x000000ffff047224 */ /* 0x000fe400078e000d */
[----:B------:R-:W-:-:S04]  /*1310*/  IMAD.MOV.U32 R5, RZ, RZ, 0x0 ;  /* 0x00000000ff057424 */ /* 0x000fc800078e00ff */
[----:B------:R-:W-:Y:S05]  /*1320*/  RET.REL.NODEC R4 `(_Z21non_privatized_kernelPfS_S_i) ;  /* 0xffffffec04347950 */ /* 0x000fea0003c3ffff */
.L_x_63:
        /* <DEDUP_REMOVED lines=13> */
.L_x_66:


//--------------------- .nv.global.init           --------------------------
	.section	.nv.global.init,"aw",@progbits
	.align	4
.nv.global.init:
	.type		__cudart_i2opi_f,@object
	.size		__cudart_i2opi_f,(.L_0 - __cudart_i2opi_f)
__cudart_i2opi_f:
        /*0000*/ 	.byte	0x41, 0x90, 0x43, 0x3c, 0x99, 0x95, 0x62, 0xdb, 0xc0, 0xdd, 0x34, 0xf5, 0xd1, 0x57, 0x27, 0xfc
        /*0010*/ 	.byte	0x29, 0x15, 0x44, 0x4e, 0x6e, 0x83, 0xf9, 0xa2
.L_0:


//--------------------- .nv.shared._Z29privatized_with_shared_kernelPfS_S_i --------------------------
	.section	.nv.shared._Z29privatized_with_shared_kernelPfS_S_i,"aw",@nobits
	.sectionflags	@""
	.align	16
	.zero		1024


//--------------------- .nv.shared.reserved.0     --------------------------
	.section	.nv.shared.reserved.0,"aw",@nobits
	.weak		__nv_reservedSMEM_offset_0_alias
	.size		__nv_reservedSMEM_offset_0_alias, 0, 64
	.other		__nv_reservedSMEM_offset_0_alias,@"STO_CUDA_RESERVED_SHARED STV_DEFAULT"
__nv_reservedSMEM_offset_0_alias:
	.zero		0
	.zero		64


//--------------------- .nv.shared._Z17privatized_kernelPfS_S_i --------------------------
	.section	.nv.shared._Z17privatized_kernelPfS_S_i,"aw",@nobits
	.sectionflags	@""
	.align	16
	.zero		1024


//--------------------- .nv.shared._Z21non_privatized_kernelPfS_S_i --------------------------
	.section	.nv.shared._Z21non_privatized_kernelPfS_S_i,"aw",@nobits
	.sectionflags	@""
	.align	16
	.zero		1024


//--------------------- .nv.constant0._Z29privatized_with_shared_kernelPfS_S_i --------------------------
	.section	.nv.constant0._Z29privatized_with_shared_kernelPfS_S_i,"a",@progbits
	.sectionflags	@""
	.align	4
.nv.constant0._Z29privatized_with_shared_kernelPfS_S_i:
	.zero		924


//--------------------- .nv.constant0._Z17privatized_kernelPfS_S_i --------------------------
	.section	.nv.constant0._Z17privatized_kernelPfS_S_i,"a",@progbits
	.sectionflags	@""
	.align	4
.nv.constant0._Z17privatized_kernelPfS_S_i:
	.zero		924


//--------------------- .nv.constant0._Z21non_privatized_kernelPfS_S_i --------------------------
	.section	.nv.constant0._Z21non_privatized_kernelPfS_S_i,"a",@progbits
	.sectionflags	@""
	.align	4
.nv.constant0._Z21non_privatized_kernelPfS_S_i:
	.zero		924


//--------------------- SYMBOLS --------------------------

	.type		.nv.reservedSmem.offset0,@object
	.size		.nv.reservedSmem.offset0,0x4
	.type		.nv.reservedSmem.cap,@object
	.size		.nv.reservedSmem.cap,0x4
